//
// Generated by NVIDIA NVVM Compiler
//
// Compiler Build ID: CL-36424714
// Cuda compilation tools, release 13.0, V13.0.88
// Based on NVVM 20.0.0
//

.version 9.0
.target sm_100
.address_size 64

.extern .func  (.param .b32 func_retval0) vprintf
(
	.param .b64 vprintf_param_0,
	.param .b64 vprintf_param_1
)
;
.global .align 8 .u64 nodes;
.global .align 8 .u64 root;
.global .align 8 .u64 NIL;
.global .align 8 .u64 rtParent;
.global .align 8 .u64 rtSibling;
.global .align 4 .u32 nodeIndex;
.global .align 4 .u32 tmpIndex = 2;
.global .align 8 .b8 tmp[160];
.global .align 4 .u32 createFlag;
.global .align 4 .u32 threadsFinished;
.global .align 4 .u32 passCreate;
.global .align 1 .b8 $str[13] = {78, 73, 76, 32, 99, 114, 101, 97, 116, 101, 100, 10};
.global .align 1 .b8 $str$1[12] = {67, 114, 101, 97, 116, 101, 100, 32, 37, 100, 10};
.global .align 1 .b8 $str$2[15] = {84, 114, 101, 101, 32, 67, 114, 101, 97, 116, 101, 100, 32, 10};
.global .align 1 .b8 $str$3[4] = {37, 100, 10};
.global .align 1 .b8 $str$4[4] = {37, 100, 45};
.global .align 1 .b8 $str$5[3] = {37, 100};
.global .align 1 .b8 $str$6[3] = {32, 32};
.global .align 1 .b8 $str$7[19] = {83, 116, 97, 114, 116, 105, 110, 103, 32, 116, 104, 101, 32, 84, 114, 101, 101, 10};
.global .align 1 .b8 $str$8[11] = {80, 114, 101, 79, 114, 100, 101, 114, 58, 32};
.global .align 1 .b8 $str$9[2] = {10};
.global .align 1 .b8 $str$10[10] = {73, 110, 79, 114, 100, 101, 114, 58, 32};
.global .align 1 .b8 $str$11[12] = {80, 111, 115, 116, 79, 114, 100, 101, 114, 58, 32};
.global .align 1 .b8 $str$12[6] = {68, 111, 110, 101, 10};

.func _Z13printPreorderP10par_rbNode(
	.param .b64 _Z13printPreorderP10par_rbNode_param_0
)
{
	.local .align 8 .b8 	__local_depot0[8];
	.reg .b64 	%SP;
	.reg .b64 	%SPL;
	.reg .pred 	%p<2>;
	.reg .b32 	%r<9>;
	.reg .b64 	%rd<13>;

	mov.u64 	%SPL, __local_depot0;
	cvta.local.u64 	%SP, %SPL;
	ld.param.u64 	%rd1, [_Z13printPreorderP10par_rbNode_param_0];
	ld.global.u64 	%rd2, [NIL];
	setp.eq.s64 	%p1, %rd1, %rd2;
	@%p1 bra 	$L__BB0_2;
	add.u64 	%rd3, %SP, 0;
	add.u64 	%rd4, %SPL, 0;
	ld.u32 	%r1, [%rd1];
	st.local.u32 	[%rd4], %r1;
	mov.u64 	%rd5, $str$4;
	cvta.global.u64 	%rd6, %rd5;
	{ // callseq 0, 0
	.param .b64 param0;
	st.param.b64 	[param0], %rd6;
	.param .b64 param1;
	st.param.b64 	[param1], %rd3;
	.param .b32 retval0;
	call.uni (retval0), 
	vprintf, 
	(
	param0, 
	param1
	);
	ld.param.b32 	%r2, [retval0];
	} // callseq 0
	ld.u32 	%r4, [%rd1+4];
	st.local.u32 	[%rd4], %r4;
	mov.u64 	%rd7, $str$5;
	cvta.global.u64 	%rd8, %rd7;
	{ // callseq 1, 0
	.param .b64 param0;
	st.param.b64 	[param0], %rd8;
	.param .b64 param1;
	st.param.b64 	[param1], %rd3;
	.param .b32 retval0;
	call.uni (retval0), 
	vprintf, 
	(
	param0, 
	param1
	);
	ld.param.b32 	%r5, [retval0];
	} // callseq 1
	mov.u64 	%rd9, $str$6;
	cvta.global.u64 	%rd10, %rd9;
	{ // callseq 2, 0
	.param .b64 param0;
	st.param.b64 	[param0], %rd10;
	.param .b64 param1;
	st.param.b64 	[param1], 0;
	.param .b32 retval0;
	call.uni (retval0), 
	vprintf, 
	(
	param0, 
	param1
	);
	ld.param.b32 	%r7, [retval0];
	} // callseq 2
	ld.u64 	%rd11, [%rd1+16];
	{ // callseq 3, 0
	.param .b64 param0;
	st.param.b64 	[param0], %rd11;
	call.uni 
	_Z13printPreorderP10par_rbNode, 
	(
	param0
	);
	} // callseq 3
	ld.u64 	%rd12, [%rd1+24];
	{ // callseq 4, 0
	.param .b64 param0;
	st.param.b64 	[param0], %rd12;
	call.uni 
	_Z13printPreorderP10par_rbNode, 
	(
	param0
	);
	} // callseq 4
$L__BB0_2:
	ret;

}
.func _Z12printInorderP10par_rbNode(
	.param .b64 _Z12printInorderP10par_rbNode_param_0
)
{
	.local .align 8 .b8 	__local_depot1[8];
	.reg .b64 	%SP;
	.reg .b64 	%SPL;
	.reg .pred 	%p<2>;
	.reg .b32 	%r<9>;
	.reg .b64 	%rd<13>;

	mov.u64 	%SPL, __local_depot1;
	cvta.local.u64 	%SP, %SPL;
	ld.param.u64 	%rd1, [_Z12printInorderP10par_rbNode_param_0];
	ld.global.u64 	%rd2, [NIL];
	setp.eq.s64 	%p1, %rd1, %rd2;
	@%p1 bra 	$L__BB1_2;
	add.u64 	%rd3, %SP, 0;
	add.u64 	%rd4, %SPL, 0;
	ld.u64 	%rd5, [%rd1+16];
	{ // callseq 5, 0
	.param .b64 param0;
	st.param.b64 	[param0], %rd5;
	call.uni 
	_Z12printInorderP10par_rbNode, 
	(
	param0
	);
	} // callseq 5
	ld.u32 	%r1, [%rd1];
	st.local.u32 	[%rd4], %r1;
	mov.u64 	%rd6, $str$4;
	cvta.global.u64 	%rd7, %rd6;
	{ // callseq 6, 0
	.param .b64 param0;
	st.param.b64 	[param0], %rd7;
	.param .b64 param1;
	st.param.b64 	[param1], %rd3;
	.param .b32 retval0;
	call.uni (retval0), 
	vprintf, 
	(
	param0, 
	param1
	);
	ld.param.b32 	%r2, [retval0];
	} // callseq 6
	ld.u32 	%r4, [%rd1+4];
	st.local.u32 	[%rd4], %r4;
	mov.u64 	%rd8, $str$5;
	cvta.global.u64 	%rd9, %rd8;
	{ // callseq 7, 0
	.param .b64 param0;
	st.param.b64 	[param0], %rd9;
	.param .b64 param1;
	st.param.b64 	[param1], %rd3;
	.param .b32 retval0;
	call.uni (retval0), 
	vprintf, 
	(
	param0, 
	param1
	);
	ld.param.b32 	%r5, [retval0];
	} // callseq 7
	mov.u64 	%rd10, $str$6;
	cvta.global.u64 	%rd11, %rd10;
	{ // callseq 8, 0
	.param .b64 param0;
	st.param.b64 	[param0], %rd11;
	.param .b64 param1;
	st.param.b64 	[param1], 0;
	.param .b32 retval0;
	call.uni (retval0), 
	vprintf, 
	(
	param0, 
	param1
	);
	ld.param.b32 	%r7, [retval0];
	} // callseq 8
	ld.u64 	%rd12, [%rd1+24];
	{ // callseq 9, 0
	.param .b64 param0;
	st.param.b64 	[param0], %rd12;
	call.uni 
	_Z12printInorderP10par_rbNode, 
	(
	param0
	);
	} // callseq 9
$L__BB1_2:
	ret;

}
.func _Z14printPostorderP10par_rbNode(
	.param .b64 _Z14printPostorderP10par_rbNode_param_0
)
{
	.local .align 8 .b8 	__local_depot2[8];
	.reg .b64 	%SP;
	.reg .b64 	%SPL;
	.reg .pred 	%p<2>;
	.reg .b32 	%r<9>;
	.reg .b64 	%rd<13>;

	mov.u64 	%SPL, __local_depot2;
	cvta.local.u64 	%SP, %SPL;
	ld.param.u64 	%rd1, [_Z14printPostorderP10par_rbNode_param_0];
	ld.global.u64 	%rd2, [NIL];
	setp.ne.s64 	%p1, %rd1, %rd2;
	@%p1 bra 	$L__BB2_2;
$L__BB2_1:
	ret;
$L__BB2_2:
	add.u64 	%rd3, %SP, 0;
	add.u64 	%rd4, %SPL, 0;
	ld.u64 	%rd5, [%rd1+16];
	{ // callseq 10, 0
	.param .b64 param0;
	st.param.b64 	[param0], %rd5;
	call.uni 
	_Z14printPostorderP10par_rbNode, 
	(
	param0
	);
	} // callseq 10
	ld.u64 	%rd6, [%rd1+24];
	{ // callseq 11, 0
	.param .b64 param0;
	st.param.b64 	[param0], %rd6;
	call.uni 
	_Z14printPostorderP10par_rbNode, 
	(
	param0
	);
	} // callseq 11
	ld.u32 	%r1, [%rd1];
	st.local.u32 	[%rd4], %r1;
	mov.u64 	%rd7, $str$4;
	cvta.global.u64 	%rd8, %rd7;
	{ // callseq 12, 0
	.param .b64 param0;
	st.param.b64 	[param0], %rd8;
	.param .b64 param1;
	st.param.b64 	[param1], %rd3;
	.param .b32 retval0;
	call.uni (retval0), 
	vprintf, 
	(
	param0, 
	param1
	);
	ld.param.b32 	%r2, [retval0];
	} // callseq 12
	ld.u32 	%r4, [%rd1+4];
	st.local.u32 	[%rd4], %r4;
	mov.u64 	%rd9, $str$5;
	cvta.global.u64 	%rd10, %rd9;
	{ // callseq 13, 0
	.param .b64 param0;
	st.param.b64 	[param0], %rd10;
	.param .b64 param1;
	st.param.b64 	[param1], %rd3;
	.param .b32 retval0;
	call.uni (retval0), 
	vprintf, 
	(
	param0, 
	param1
	);
	ld.param.b32 	%r5, [retval0];
	} // callseq 13
	mov.u64 	%rd11, $str$6;
	cvta.global.u64 	%rd12, %rd11;
	{ // callseq 14, 0
	.param .b64 param0;
	st.param.b64 	[param0], %rd12;
	.param .b64 param1;
	st.param.b64 	[param1], 0;
	.param .b32 retval0;
	call.uni (retval0), 
	vprintf, 
	(
	param0, 
	param1
	);
	ld.param.b32 	%r7, [retval0];
	} // callseq 14
	bra.uni 	$L__BB2_1;

}
	// .globl	_Z3RBTP10par_rbNode
.visible .entry _Z3RBTP10par_rbNode(
	.param .u64 .ptr .align 1 _Z3RBTP10par_rbNode_param_0
)
{
	.local .align 8 .b8 	__local_depot3[16];
	.reg .b64 	%SP;
	.reg .b64 	%SPL;
	.reg .pred 	%p<53>;
	.reg .b32 	%r<148>;
	.reg .b64 	%rd<302>;

	mov.u64 	%SPL, __local_depot3;
	cvta.local.u64 	%SP, %SPL;
	ld.param.u64 	%rd49, [_Z3RBTP10par_rbNode_param_0];
	add.u64 	%rd50, %SP, 8;
	add.u64 	%rd1, %SPL, 8;
	mov.u32 	%r8, %ctaid.x;
	mov.u32 	%r1, %ntid.x;
	mov.u32 	%r9, %tid.x;
	mad.lo.s32 	%r2, %r8, %r1, %r9;
	setp.ne.s32 	%p1, %r2, 0;
	@%p1 bra 	$L__BB3_6;
	cvta.to.global.u64 	%rd51, %rd49;
	mov.u64 	%rd52, $str$7;
	cvta.global.u64 	%rd53, %rd52;
	{ // callseq 15, 0
	.param .b64 param0;
	st.param.b64 	[param0], %rd53;
	.param .b64 param1;
	st.param.b64 	[param1], 0;
	.param .b32 retval0;
	call.uni (retval0), 
	vprintf, 
	(
	param0, 
	param1
	);
	ld.param.b32 	%r10, [retval0];
	} // callseq 15
	st.global.u64 	[nodes], %rd49;
	st.global.u64 	[NIL], %rd49;
	mov.b32 	%r12, 1;
	st.global.u32 	[%rd51+4], %r12;
	ld.global.u64 	%rd54, [NIL];
	mov.b32 	%r13, -1;
	st.u32 	[%rd54], %r13;
	ld.global.u64 	%rd55, [NIL];
	st.u64 	[%rd55+32], %rd55;
	st.u64 	[%rd55+24], %rd55;
	st.u64 	[%rd55+16], %rd55;
	mov.u64 	%rd56, $str;
	cvta.global.u64 	%rd57, %rd56;
	{ // callseq 16, 0
	.param .b64 param0;
	st.param.b64 	[param0], %rd57;
	.param .b64 param1;
	st.param.b64 	[param1], 0;
	.param .b32 retval0;
	call.uni (retval0), 
	vprintf, 
	(
	param0, 
	param1
	);
	ld.param.b32 	%r14, [retval0];
	} // callseq 16
$L__BB3_2:
	atom.relaxed.global.cas.b32 	%r16, [createFlag], 0, 1;
	setp.eq.s32 	%p2, %r16, 0;
	@%p2 bra 	$L__BB3_2;
	atom.global.add.u32 	%r17, [nodeIndex], 1;
	atom.global.add.u32 	%r18, [tmpIndex], 1;
	ld.global.u64 	%rd58, [nodes];
	ld.global.u32 	%r19, [nodeIndex];
	mul.wide.s32 	%rd59, %r19, 40;
	add.s64 	%rd60, %rd58, %rd59;
	mov.b32 	%r20, -1;
	st.u32 	[%rd60], %r20;
	ld.global.u64 	%rd61, [nodes];
	ld.global.u32 	%r21, [nodeIndex];
	mul.wide.s32 	%rd62, %r21, 40;
	add.s64 	%rd63, %rd61, %rd62;
	mov.b32 	%r22, 1;
	st.u32 	[%rd63+8], %r22;
	ld.global.u64 	%rd64, [NIL];
	ld.global.u64 	%rd65, [nodes];
	ld.global.u32 	%r23, [nodeIndex];
	mul.wide.s32 	%rd66, %r23, 40;
	add.s64 	%rd67, %rd65, %rd66;
	st.u64 	[%rd67+32], %rd64;
	ld.global.u64 	%rd68, [nodes];
	add.s64 	%rd69, %rd68, %rd66;
	st.u64 	[%rd69+24], %rd64;
	ld.global.u64 	%rd70, [nodes];
	add.s64 	%rd71, %rd70, %rd66;
	st.u64 	[%rd71+16], %rd64;
	ld.global.u64 	%rd72, [nodes];
	add.s64 	%rd73, %rd72, %rd66;
	ld.global.u32 	%r24, [tmpIndex];
	mul.wide.s32 	%rd74, %r24, 8;
	mov.u64 	%rd75, tmp;
	add.s64 	%rd76, %rd75, %rd74;
	st.global.u64 	[%rd76], %rd73;
	mov.b32 	%r25, 0;
	st.global.u32 	[createFlag], %r25;
	add.u64 	%rd77, %SP, 0;
	add.u64 	%rd78, %SPL, 0;
	st.local.u32 	[%rd78], %r20;
	mov.u64 	%rd79, $str$1;
	cvta.global.u64 	%rd80, %rd79;
	{ // callseq 17, 0
	.param .b64 param0;
	st.param.b64 	[param0], %rd80;
	.param .b64 param1;
	st.param.b64 	[param1], %rd77;
	.param .b32 retval0;
	call.uni (retval0), 
	vprintf, 
	(
	param0, 
	param1
	);
	ld.param.b32 	%r26, [retval0];
	} // callseq 17
	ld.global.u32 	%r28, [tmpIndex];
	mul.wide.s32 	%rd81, %r28, 8;
	add.s64 	%rd82, %rd75, %rd81;
	ld.global.u64 	%rd83, [%rd82];
	st.global.u64 	[rtParent], %rd83;
$L__BB3_4:
	atom.relaxed.global.cas.b32 	%r29, [createFlag], 0, 1;
	setp.eq.s32 	%p3, %r29, 0;
	@%p3 bra 	$L__BB3_4;
	atom.global.add.u32 	%r30, [nodeIndex], 1;
	atom.global.add.u32 	%r31, [tmpIndex], 1;
	ld.global.u64 	%rd84, [nodes];
	ld.global.u32 	%r32, [nodeIndex];
	mul.wide.s32 	%rd85, %r32, 40;
	add.s64 	%rd86, %rd84, %rd85;
	mov.b32 	%r33, -1;
	st.u32 	[%rd86], %r33;
	ld.global.u64 	%rd87, [nodes];
	ld.global.u32 	%r34, [nodeIndex];
	mul.wide.s32 	%rd88, %r34, 40;
	add.s64 	%rd89, %rd87, %rd88;
	mov.b32 	%r35, 1;
	st.u32 	[%rd89+8], %r35;
	ld.global.u64 	%rd90, [NIL];
	ld.global.u64 	%rd91, [nodes];
	ld.global.u32 	%r36, [nodeIndex];
	mul.wide.s32 	%rd92, %r36, 40;
	add.s64 	%rd93, %rd91, %rd92;
	st.u64 	[%rd93+32], %rd90;
	ld.global.u64 	%rd94, [nodes];
	add.s64 	%rd95, %rd94, %rd92;
	st.u64 	[%rd95+24], %rd90;
	ld.global.u64 	%rd96, [nodes];
	add.s64 	%rd97, %rd96, %rd92;
	st.u64 	[%rd97+16], %rd90;
	ld.global.u64 	%rd98, [nodes];
	add.s64 	%rd99, %rd98, %rd92;
	ld.global.u32 	%r37, [tmpIndex];
	mul.wide.s32 	%rd100, %r37, 8;
	add.s64 	%rd102, %rd75, %rd100;
	st.global.u64 	[%rd102], %rd99;
	mov.b32 	%r38, 0;
	st.global.u32 	[createFlag], %r38;
	cvta.to.local.u64 	%rd104, %rd77;
	st.local.u32 	[%rd104], %r33;
	cvta.global.u64 	%rd106, %rd79;
	{ // callseq 18, 0
	.param .b64 param0;
	st.param.b64 	[param0], %rd106;
	.param .b64 param1;
	st.param.b64 	[param1], %rd77;
	.param .b32 retval0;
	call.uni (retval0), 
	vprintf, 
	(
	param0, 
	param1
	);
	ld.param.b32 	%r39, [retval0];
	} // callseq 18
	ld.global.u32 	%r41, [tmpIndex];
	mul.wide.s32 	%rd107, %r41, 8;
	add.s64 	%rd108, %rd75, %rd107;
	ld.global.u64 	%rd109, [%rd108];
	st.global.u64 	[rtSibling], %rd109;
	ld.global.u64 	%rd110, [NIL];
	st.global.u64 	[root], %rd110;
	ld.global.u64 	%rd111, [rtParent];
	st.u64 	[%rd111+32], %rd110;
	st.u64 	[%rd109+32], %rd111;
	st.u64 	[%rd109+24], %rd110;
	st.u64 	[%rd109+16], %rd110;
	st.u64 	[%rd111+16], %rd110;
	st.u64 	[%rd111+24], %rd109;
	st.u32 	[%rd111+8], %r38;
	st.u32 	[%rd109+8], %r38;
	st.u32 	[%rd111+4], %r35;
	ld.global.u64 	%rd112, [rtSibling];
	st.u32 	[%rd112+4], %r35;
	ld.global.u64 	%rd113, [rtParent];
	ld.global.u64 	%rd114, [NIL];
	st.u64 	[%rd114+32], %rd113;
	st.u32 	[%rd114+8], %r38;
	mov.u64 	%rd115, $str$2;
	cvta.global.u64 	%rd116, %rd115;
	{ // callseq 19, 0
	.param .b64 param0;
	st.param.b64 	[param0], %rd116;
	.param .b64 param1;
	st.param.b64 	[param1], 0;
	.param .b32 retval0;
	call.uni (retval0), 
	vprintf, 
	(
	param0, 
	param1
	);
	ld.param.b32 	%r42, [retval0];
	} // callseq 19
	atom.global.add.u32 	%r44, [passCreate], 1;
$L__BB3_6:
	atom.relaxed.global.cas.b32 	%r45, [createFlag], 0, 1;
	setp.eq.s32 	%p4, %r45, 0;
	@%p4 bra 	$L__BB3_6;
	atom.global.add.u32 	%r46, [nodeIndex], 1;
	atom.global.add.u32 	%r47, [tmpIndex], 1;
	ld.global.u64 	%rd117, [nodes];
	ld.global.u32 	%r48, [nodeIndex];
	mul.wide.s32 	%rd118, %r48, 40;
	add.s64 	%rd119, %rd117, %rd118;
	st.u32 	[%rd119], %r2;
	ld.global.u64 	%rd120, [nodes];
	ld.global.u32 	%r49, [nodeIndex];
	mul.wide.s32 	%rd121, %r49, 40;
	add.s64 	%rd122, %rd120, %rd121;
	mov.b32 	%r50, 1;
	st.u32 	[%rd122+8], %r50;
	ld.global.u64 	%rd123, [NIL];
	ld.global.u64 	%rd124, [nodes];
	ld.global.u32 	%r51, [nodeIndex];
	mul.wide.s32 	%rd125, %r51, 40;
	add.s64 	%rd126, %rd124, %rd125;
	st.u64 	[%rd126+32], %rd123;
	ld.global.u64 	%rd127, [nodes];
	add.s64 	%rd128, %rd127, %rd125;
	st.u64 	[%rd128+24], %rd123;
	ld.global.u64 	%rd129, [nodes];
	add.s64 	%rd130, %rd129, %rd125;
	st.u64 	[%rd130+16], %rd123;
	ld.global.u64 	%rd131, [nodes];
	add.s64 	%rd132, %rd131, %rd125;
	ld.global.u32 	%r52, [tmpIndex];
	mul.wide.s32 	%rd133, %r52, 8;
	mov.u64 	%rd134, tmp;
	add.s64 	%rd135, %rd134, %rd133;
	st.global.u64 	[%rd135], %rd132;
	mov.b32 	%r53, 0;
	st.global.u32 	[createFlag], %r53;
	add.u64 	%rd136, %SP, 0;
	add.u64 	%rd137, %SPL, 0;
	st.local.u32 	[%rd137], %r2;
	mov.u64 	%rd138, $str$1;
	cvta.global.u64 	%rd139, %rd138;
	{ // callseq 20, 0
	.param .b64 param0;
	st.param.b64 	[param0], %rd139;
	.param .b64 param1;
	st.param.b64 	[param1], %rd136;
	.param .b32 retval0;
	call.uni (retval0), 
	vprintf, 
	(
	param0, 
	param1
	);
	ld.param.b32 	%r54, [retval0];
	} // callseq 20
	ld.global.u32 	%r56, [tmpIndex];
	mul.wide.s32 	%rd140, %r56, 8;
	add.s64 	%rd141, %rd134, %rd140;
	ld.global.u64 	%rd297, [%rd141];
	bra.uni 	$L__BB3_9;
$L__BB3_8:
	st.local.u32 	[%rd1], %r144;
	mov.u64 	%rd273, $str$3;
	cvta.global.u64 	%rd274, %rd273;
	{ // callseq 22, 0
	.param .b64 param0;
	st.param.b64 	[param0], %rd274;
	.param .b64 param1;
	st.param.b64 	[param1], %rd50;
	.param .b32 retval0;
	call.uni (retval0), 
	vprintf, 
	(
	param0, 
	param1
	);
	ld.param.b32 	%r118, [retval0];
	} // callseq 22
$L__BB3_9:
	ld.global.u64 	%rd3, [NIL];
	ld.global.u64 	%rd290, [root];
$L__BB3_10:
	atom.relaxed.cas.b32 	%r57, [%rd290+8], 0, 1;
	setp.eq.s32 	%p5, %r57, 0;
	@%p5 bra 	$L__BB3_10;
	setp.eq.s64 	%p6, %rd290, %rd3;
	mov.u64 	%rd5, %rd3;
	@%p6 bra 	$L__BB3_24;
$L__BB3_12:
	mov.u64 	%rd5, %rd290;
	ld.u32 	%r4, [%rd5];
	setp.ne.s32 	%p7, %r2, %r4;
	@%p7 bra 	$L__BB3_14;
	mov.b32 	%r64, 0;
	st.u32 	[%rd5+8], %r64;
	bra.uni 	$L__BB3_98;
$L__BB3_14:
	setp.ge.s32 	%p8, %r2, %r4;
	@%p8 bra 	$L__BB3_19;
	ld.u64 	%rd290, [%rd5+16];
	setp.eq.s64 	%p11, %rd290, %rd3;
	@%p11 bra 	$L__BB3_23;
	atom.relaxed.cas.b32 	%r61, [%rd290+8], 0, 1;
	setp.ne.s32 	%p12, %r61, 0;
	@%p12 bra 	$L__BB3_18;
	mov.b32 	%r63, 0;
	st.u32 	[%rd5+8], %r63;
	bra.uni 	$L__BB3_98;
$L__BB3_18:
	ld.u64 	%rd290, [%rd5+16];
	mov.b32 	%r62, 0;
	st.u32 	[%rd5+8], %r62;
	bra.uni 	$L__BB3_23;
$L__BB3_19:
	ld.u64 	%rd290, [%rd5+24];
	setp.eq.s64 	%p9, %rd290, %rd3;
	@%p9 bra 	$L__BB3_23;
	atom.relaxed.cas.b32 	%r58, [%rd290+8], 0, 1;
	setp.ne.s32 	%p10, %r58, 0;
	@%p10 bra 	$L__BB3_22;
	mov.b32 	%r60, 0;
	st.u32 	[%rd5+8], %r60;
	bra.uni 	$L__BB3_98;
$L__BB3_22:
	ld.u64 	%rd290, [%rd5+24];
	mov.b32 	%r59, 0;
	st.u32 	[%rd5+8], %r59;
$L__BB3_23:
	setp.ne.s64 	%p13, %rd290, %rd3;
	@%p13 bra 	$L__BB3_12;
$L__BB3_24:
	setp.eq.s64 	%p14, %rd5, 0;
	@%p14 bra 	$L__BB3_98;
	setp.ne.s64 	%p15, %rd5, %rd3;
	@%p15 bra 	$L__BB3_27;
	mov.b32 	%r116, 1;
	st.u32 	[%rd297+4], %r116;
	ld.global.u64 	%rd271, [rtParent];
	st.u64 	[%rd297+32], %rd271;
	st.u64 	[%rd271+16], %rd297;
	st.global.u64 	[root], %rd297;
	ld.global.u64 	%rd272, [NIL];
	mov.b32 	%r117, 0;
	st.u32 	[%rd272+8], %r117;
	st.u32 	[%rd297+8], %r117;
	mov.b32 	%r144, 2;
	bra.uni 	$L__BB3_8;
$L__BB3_27:
	st.u64 	[%rd297+32], %rd5;
	ld.u64 	%rd12, [%rd5+32];
	ld.u64 	%rd142, [%rd12+16];
	setp.ne.s64 	%p16, %rd5, %rd142;
	@%p16 bra 	$L__BB3_31;
	atom.relaxed.cas.b32 	%r69, [%rd12+8], 0, 1;
	setp.eq.s32 	%p19, %r69, 0;
	@%p19 bra 	$L__BB3_34;
	ld.u64 	%rd149, [%rd5+32];
	ld.u64 	%rd150, [%rd149+24];
	atom.relaxed.cas.b32 	%r70, [%rd150+8], 0, 1;
	setp.ne.s32 	%p20, %r70, 0;
	@%p20 bra 	$L__BB3_35;
	ld.u64 	%rd268, [%rd5+32];
	mov.b32 	%r112, 0;
	st.u32 	[%rd268+8], %r112;
	ld.u64 	%rd269, [%rd5+32];
	ld.u64 	%rd270, [%rd269+24];
	st.u32 	[%rd270+8], %r112;
	bra.uni 	$L__BB3_34;
$L__BB3_31:
	atom.relaxed.cas.b32 	%r65, [%rd12+8], 0, 1;
	setp.eq.s32 	%p17, %r65, 0;
	@%p17 bra 	$L__BB3_34;
	ld.u64 	%rd143, [%rd5+32];
	ld.u64 	%rd144, [%rd143+16];
	atom.relaxed.cas.b32 	%r66, [%rd144+8], 0, 1;
	setp.ne.s32 	%p18, %r66, 0;
	@%p18 bra 	$L__BB3_101;
	ld.u64 	%rd146, [%rd5+32];
	mov.b32 	%r68, 0;
	st.u32 	[%rd146+8], %r68;
	ld.u64 	%rd147, [%rd5+32];
	ld.u64 	%rd148, [%rd147+16];
	st.u32 	[%rd148+8], %r68;
$L__BB3_34:
	st.u64 	[%rd297+32], %rd3;
	mov.b32 	%r114, 0;
	st.u32 	[%rd5+8], %r114;
	mov.b32 	%r144, 1;
	bra.uni 	$L__BB3_8;
$L__BB3_35:
	ld.u64 	%rd151, [%rd5+32];
	mov.b32 	%r71, 0;
	st.u32 	[%rd151+8], %r71;
$L__BB3_36:
	ld.u32 	%r72, [%rd297];
	ld.u32 	%r73, [%rd5];
	setp.ge.s32 	%p21, %r72, %r73;
	@%p21 bra 	$L__BB3_38;
	st.u64 	[%rd5+16], %rd297;
	bra.uni 	$L__BB3_39;
$L__BB3_38:
	st.u64 	[%rd5+24], %rd297;
$L__BB3_39:
	mov.b32 	%r74, 0;
	st.local.u32 	[%rd1], %r74;
	mov.u64 	%rd152, $str$3;
	cvta.global.u64 	%rd153, %rd152;
	{ // callseq 21, 0
	.param .b64 param0;
	st.param.b64 	[param0], %rd153;
	.param .b64 param1;
	st.param.b64 	[param1], %rd50;
	.param .b32 retval0;
	call.uni (retval0), 
	vprintf, 
	(
	param0, 
	param1
	);
	ld.param.b32 	%r75, [retval0];
	} // callseq 21
	ld.u64 	%rd155, [%rd297+32];
	ld.u64 	%rd13, [%rd155+32];
	ld.u64 	%rd292, [%rd13+16];
	setp.ne.s64 	%p22, %rd155, %rd292;
	@%p22 bra 	$L__BB3_41;
	ld.u64 	%rd292, [%rd13+24];
$L__BB3_41:
	ld.global.u64 	%rd298, [root];
	setp.eq.s64 	%p23, %rd297, %rd298;
	mov.b32 	%r146, 0;
	@%p23 bra 	$L__BB3_89;
	mov.b32 	%r146, 0;
$L__BB3_43:
	ld.u64 	%rd20, [%rd297+32];
	ld.u32 	%r79, [%rd20+4];
	setp.ne.s32 	%p24, %r79, 0;
	@%p24 bra 	$L__BB3_89;
	ld.u64 	%rd21, [%rd20+32];
	ld.u64 	%rd22, [%rd21+16];
	setp.ne.s64 	%p25, %rd20, %rd22;
	@%p25 bra 	$L__BB3_58;
	ld.u64 	%rd23, [%rd21+24];
	ld.u32 	%r87, [%rd23+4];
	setp.ne.s32 	%p33, %r87, 0;
	@%p33 bra 	$L__BB3_47;
	mov.b32 	%r92, 1;
	st.u32 	[%rd20+4], %r92;
	st.u32 	[%rd23+4], %r92;
	ld.u64 	%rd226, [%rd297+32];
	ld.u64 	%rd227, [%rd226+32];
	mov.b32 	%r93, 0;
	st.u32 	[%rd227+4], %r93;
	bra.uni 	$L__BB3_60;
$L__BB3_47:
	ld.u64 	%rd24, [%rd20+24];
	setp.ne.s64 	%p34, %rd297, %rd24;
	mov.u64 	%rd295, %rd297;
	@%p34 bra 	$L__BB3_51;
	ld.global.u64 	%rd25, [rtParent];
	setp.ne.s64 	%p35, %rd21, %rd25;
	@%p35 bra 	$L__BB3_50;
	ld.u64 	%rd200, [%rd24+16];
	st.u64 	[%rd200+32], %rd20;
	st.u64 	[%rd20+24], %rd200;
	st.global.u64 	[root], %rd24;
	st.u64 	[%rd25+16], %rd24;
	st.u64 	[%rd24+32], %rd25;
	st.u64 	[%rd20+32], %rd24;
	st.u64 	[%rd24+16], %rd20;
	mov.u64 	%rd295, %rd20;
	bra.uni 	$L__BB3_51;
$L__BB3_50:
	ld.u64 	%rd195, [%rd24+16];
	st.u64 	[%rd195+32], %rd20;
	st.u64 	[%rd20+24], %rd195;
	ld.u64 	%rd196, [%rd20+32];
	st.u64 	[%rd196+16], %rd24;
	ld.u64 	%rd197, [%rd20+32];
	ld.u64 	%rd198, [%rd20+24];
	st.u64 	[%rd198+32], %rd197;
	st.u64 	[%rd20+32], %rd24;
	ld.u64 	%rd199, [%rd20+24];
	st.u64 	[%rd199+16], %rd20;
	mov.u64 	%rd295, %rd20;
$L__BB3_51:
	ld.u64 	%rd201, [%rd295+32];
	ld.u64 	%rd202, [%rd201+32];
	ld.u64 	%rd203, [%rd202+32];
	atom.relaxed.cas.b32 	%r88, [%rd203+8], 0, 1;
	setp.eq.s32 	%p36, %r88, 0;
	@%p36 bra 	$L__BB3_51;
	ld.u64 	%rd204, [%rd295+32];
	ld.u64 	%rd27, [%rd204+32];
	ld.u64 	%rd28, [%rd27+32];
	ld.global.u64 	%rd29, [rtParent];
	setp.ne.s64 	%p37, %rd28, %rd29;
	@%p37 bra 	$L__BB3_54;
	ld.u64 	%rd218, [%rd27+16];
	ld.u64 	%rd219, [%rd218+24];
	st.u64 	[%rd219+32], %rd27;
	st.u64 	[%rd27+16], %rd219;
	st.global.u64 	[root], %rd218;
	st.u64 	[%rd29+24], %rd218;
	st.u64 	[%rd218+32], %rd29;
	st.u64 	[%rd27+32], %rd218;
	st.u64 	[%rd218+24], %rd27;
	bra.uni 	$L__BB3_57;
$L__BB3_54:
	ld.u64 	%rd205, [%rd28+24];
	setp.ne.s64 	%p38, %rd27, %rd205;
	@%p38 bra 	$L__BB3_56;
	ld.u64 	%rd212, [%rd27+16];
	ld.u64 	%rd213, [%rd212+24];
	st.u64 	[%rd213+32], %rd27;
	st.u64 	[%rd27+16], %rd213;
	ld.u64 	%rd214, [%rd27+32];
	st.u64 	[%rd214+24], %rd212;
	ld.u64 	%rd215, [%rd27+32];
	ld.u64 	%rd216, [%rd27+16];
	st.u64 	[%rd216+32], %rd215;
	st.u64 	[%rd27+32], %rd212;
	ld.u64 	%rd217, [%rd27+16];
	st.u64 	[%rd217+24], %rd27;
	bra.uni 	$L__BB3_57;
$L__BB3_56:
	ld.u64 	%rd206, [%rd27+16];
	ld.u64 	%rd207, [%rd206+24];
	st.u64 	[%rd207+32], %rd27;
	st.u64 	[%rd27+16], %rd207;
	ld.u64 	%rd208, [%rd27+32];
	st.u64 	[%rd208+16], %rd206;
	ld.u64 	%rd209, [%rd27+32];
	ld.u64 	%rd210, [%rd27+16];
	st.u64 	[%rd210+32], %rd209;
	st.u64 	[%rd27+32], %rd206;
	ld.u64 	%rd211, [%rd27+16];
	st.u64 	[%rd211+24], %rd27;
$L__BB3_57:
	ld.u64 	%rd220, [%rd295+32];
	mov.b32 	%r90, 1;
	st.u32 	[%rd220+4], %r90;
	ld.u64 	%rd221, [%rd295+32];
	ld.u64 	%rd222, [%rd221+24];
	mov.b32 	%r91, 0;
	st.u32 	[%rd222+4], %r91;
	ld.u64 	%rd223, [%rd295+32];
	ld.u64 	%rd224, [%rd223+32];
	ld.u64 	%rd225, [%rd224+32];
	st.u32 	[%rd225+8], %r91;
	mov.b32 	%r146, 2;
	bra.uni 	$L__BB3_88;
$L__BB3_58:
	ld.u32 	%r80, [%rd22+4];
	setp.ne.s32 	%p26, %r80, 0;
	@%p26 bra 	$L__BB3_61;
	mov.b32 	%r85, 1;
	st.u32 	[%rd20+4], %r85;
	st.u32 	[%rd22+4], %r85;
	ld.u64 	%rd193, [%rd297+32];
	ld.u64 	%rd194, [%rd193+32];
	mov.b32 	%r86, 0;
	st.u32 	[%rd194+4], %r86;
$L__BB3_60:
	ld.u64 	%rd228, [%rd297+32];
	ld.u64 	%rd36, [%rd228+32];
	bra.uni 	$L__BB3_75;
$L__BB3_61:
	ld.u64 	%rd30, [%rd20+16];
	setp.ne.s64 	%p27, %rd297, %rd30;
	mov.u64 	%rd296, %rd297;
	@%p27 bra 	$L__BB3_67;
	ld.global.u64 	%rd31, [rtParent];
	setp.ne.s64 	%p28, %rd21, %rd31;
	@%p28 bra 	$L__BB3_64;
	ld.u64 	%rd167, [%rd30+24];
	st.u64 	[%rd167+32], %rd20;
	st.u64 	[%rd20+16], %rd167;
	st.global.u64 	[root], %rd30;
	st.u64 	[%rd31+24], %rd30;
	st.u64 	[%rd30+32], %rd31;
	st.u64 	[%rd20+32], %rd30;
	st.u64 	[%rd30+24], %rd20;
	mov.u64 	%rd296, %rd20;
	bra.uni 	$L__BB3_67;
$L__BB3_64:
	ld.u64 	%rd156, [%rd21+24];
	setp.ne.s64 	%p29, %rd20, %rd156;
	@%p29 bra 	$L__BB3_66;
	ld.u64 	%rd162, [%rd30+24];
	st.u64 	[%rd162+32], %rd20;
	st.u64 	[%rd20+16], %rd162;
	ld.u64 	%rd163, [%rd20+32];
	st.u64 	[%rd163+24], %rd30;
	ld.u64 	%rd164, [%rd20+32];
	ld.u64 	%rd165, [%rd20+16];
	st.u64 	[%rd165+32], %rd164;
	st.u64 	[%rd20+32], %rd30;
	ld.u64 	%rd166, [%rd20+16];
	st.u64 	[%rd166+24], %rd20;
	mov.u64 	%rd296, %rd20;
	bra.uni 	$L__BB3_67;
$L__BB3_66:
	ld.u64 	%rd157, [%rd30+24];
	st.u64 	[%rd157+32], %rd20;
	st.u64 	[%rd20+16], %rd157;
	ld.u64 	%rd158, [%rd20+32];
	st.u64 	[%rd158+16], %rd30;
	ld.u64 	%rd159, [%rd20+32];
	ld.u64 	%rd160, [%rd20+16];
	st.u64 	[%rd160+32], %rd159;
	st.u64 	[%rd20+32], %rd30;
	ld.u64 	%rd161, [%rd20+16];
	st.u64 	[%rd161+24], %rd20;
	mov.u64 	%rd296, %rd20;
$L__BB3_67:
	ld.u64 	%rd168, [%rd296+32];
	ld.u64 	%rd169, [%rd168+32];
	ld.u64 	%rd170, [%rd169+32];
	atom.relaxed.cas.b32 	%r81, [%rd170+8], 0, 1;
	setp.eq.s32 	%p30, %r81, 0;
	@%p30 bra 	$L__BB3_67;
	ld.u64 	%rd171, [%rd296+32];
	ld.u64 	%rd33, [%rd171+32];
	ld.u64 	%rd34, [%rd33+32];
	ld.global.u64 	%rd35, [rtParent];
	setp.ne.s64 	%p31, %rd34, %rd35;
	@%p31 bra 	$L__BB3_70;
	ld.u64 	%rd185, [%rd33+24];
	ld.u64 	%rd186, [%rd185+16];
	st.u64 	[%rd186+32], %rd33;
	st.u64 	[%rd33+24], %rd186;
	st.global.u64 	[root], %rd185;
	st.u64 	[%rd35+16], %rd185;
	st.u64 	[%rd185+32], %rd35;
	st.u64 	[%rd33+32], %rd185;
	st.u64 	[%rd185+16], %rd33;
	bra.uni 	$L__BB3_73;
$L__BB3_70:
	ld.u64 	%rd172, [%rd34+16];
	setp.ne.s64 	%p32, %rd33, %rd172;
	@%p32 bra 	$L__BB3_72;
	ld.u64 	%rd179, [%rd33+24];
	ld.u64 	%rd180, [%rd179+16];
	st.u64 	[%rd180+32], %rd33;
	st.u64 	[%rd33+24], %rd180;
	ld.u64 	%rd181, [%rd33+32];
	st.u64 	[%rd181+16], %rd179;
	ld.u64 	%rd182, [%rd33+32];
	ld.u64 	%rd183, [%rd33+24];
	st.u64 	[%rd183+32], %rd182;
	st.u64 	[%rd33+32], %rd179;
	ld.u64 	%rd184, [%rd33+24];
	st.u64 	[%rd184+16], %rd33;
	bra.uni 	$L__BB3_73;
$L__BB3_72:
	ld.u64 	%rd173, [%rd33+24];
	ld.u64 	%rd174, [%rd173+16];
	st.u64 	[%rd174+32], %rd33;
	st.u64 	[%rd33+24], %rd174;
	ld.u64 	%rd175, [%rd33+32];
	st.u64 	[%rd175+24], %rd173;
	ld.u64 	%rd176, [%rd33+32];
	ld.u64 	%rd177, [%rd33+24];
	st.u64 	[%rd177+32], %rd176;
	st.u64 	[%rd33+32], %rd173;
	ld.u64 	%rd178, [%rd33+24];
	st.u64 	[%rd178+16], %rd33;
$L__BB3_73:
	ld.u64 	%rd187, [%rd296+32];
	mov.b32 	%r83, 1;
	st.u32 	[%rd187+4], %r83;
	ld.u64 	%rd188, [%rd296+32];
	ld.u64 	%rd189, [%rd188+16];
	mov.b32 	%r84, 0;
	st.u32 	[%rd189+4], %r84;
	ld.u64 	%rd190, [%rd296+32];
	ld.u64 	%rd191, [%rd190+32];
	ld.u64 	%rd192, [%rd191+32];
	st.u32 	[%rd192+8], %r84;
	mov.b32 	%r146, 2;
	bra.uni 	$L__BB3_88;
$L__BB3_74:
	ld.u64 	%rd261, [%rd36+32];
	mov.b32 	%r107, 0;
	st.u32 	[%rd261+8], %r107;
$L__BB3_75:
	ld.u64 	%rd37, [%rd36+32];
	ld.u64 	%rd229, [%rd37+32];
	ld.u64 	%rd230, [%rd229+16];
	setp.ne.s64 	%p39, %rd37, %rd230;
	@%p39 bra 	$L__BB3_80;
	atom.relaxed.cas.b32 	%r100, [%rd37+8], 0, 1;
	setp.eq.s32 	%p43, %r100, 0;
	@%p43 bra 	$L__BB3_75;
	ld.u64 	%rd246, [%rd36+32];
	ld.u64 	%rd247, [%rd246+32];
	atom.relaxed.cas.b32 	%r101, [%rd247+8], 0, 1;
	setp.eq.s32 	%p44, %r101, 0;
	@%p44 bra 	$L__BB3_74;
	ld.u64 	%rd248, [%rd36+32];
	ld.u64 	%rd249, [%rd248+32];
	ld.u64 	%rd250, [%rd249+24];
	atom.relaxed.cas.b32 	%r102, [%rd250+8], 0, 1;
	setp.ne.s32 	%p45, %r102, 0;
	@%p45 bra 	$L__BB3_86;
	ld.u64 	%rd255, [%rd36+32];
	mov.b32 	%r106, 0;
	st.u32 	[%rd255+8], %r106;
	ld.u64 	%rd256, [%rd36+32];
	ld.u64 	%rd257, [%rd256+32];
	st.u32 	[%rd257+8], %r106;
	ld.u64 	%rd258, [%rd36+32];
	ld.u64 	%rd259, [%rd258+32];
	ld.u64 	%rd260, [%rd259+24];
	st.u32 	[%rd260+8], %r106;
	bra.uni 	$L__BB3_75;
$L__BB3_80:
	atom.relaxed.cas.b32 	%r94, [%rd37+8], 0, 1;
	setp.eq.s32 	%p40, %r94, 0;
	@%p40 bra 	$L__BB3_75;
	ld.u64 	%rd231, [%rd36+32];
	ld.u64 	%rd232, [%rd231+32];
	atom.relaxed.cas.b32 	%r95, [%rd232+8], 0, 1;
	setp.eq.s32 	%p41, %r95, 0;
	@%p41 bra 	$L__BB3_85;
	ld.u64 	%rd233, [%rd36+32];
	ld.u64 	%rd234, [%rd233+32];
	ld.u64 	%rd235, [%rd234+16];
	atom.relaxed.cas.b32 	%r96, [%rd235+8], 0, 1;
	setp.ne.s32 	%p42, %r96, 0;
	@%p42 bra 	$L__BB3_84;
	ld.u64 	%rd239, [%rd36+32];
	mov.b32 	%r98, 0;
	st.u32 	[%rd239+8], %r98;
	ld.u64 	%rd240, [%rd36+32];
	ld.u64 	%rd241, [%rd240+32];
	st.u32 	[%rd241+8], %r98;
	ld.u64 	%rd242, [%rd36+32];
	ld.u64 	%rd243, [%rd242+32];
	ld.u64 	%rd244, [%rd243+16];
	st.u32 	[%rd244+8], %r98;
	bra.uni 	$L__BB3_75;
$L__BB3_84:
	ld.u64 	%rd236, [%rd36+32];
	mov.b32 	%r97, 0;
	st.u32 	[%rd236+8], %r97;
	ld.u64 	%rd237, [%rd36+32];
	ld.u64 	%rd238, [%rd237+32];
	st.u32 	[%rd238+8], %r97;
	bra.uni 	$L__BB3_87;
$L__BB3_85:
	ld.u64 	%rd245, [%rd36+32];
	mov.b32 	%r99, 0;
	st.u32 	[%rd245+8], %r99;
	bra.uni 	$L__BB3_75;
$L__BB3_86:
	ld.u64 	%rd251, [%rd36+32];
	mov.b32 	%r103, 0;
	st.u32 	[%rd251+8], %r103;
	ld.u64 	%rd252, [%rd36+32];
	ld.u64 	%rd253, [%rd252+32];
	st.u32 	[%rd253+8], %r103;
$L__BB3_87:
	ld.u64 	%rd254, [%rd297+32];
	mov.b32 	%r105, 0;
	st.u32 	[%rd254+8], %r105;
	st.u32 	[%rd292+8], %r105;
	st.u32 	[%rd297+8], %r105;
	mov.b32 	%r146, 1;
	mov.u64 	%rd297, %rd36;
$L__BB3_88:
	ld.global.u64 	%rd298, [root];
	setp.ne.s64 	%p46, %rd297, %rd298;
	@%p46 bra 	$L__BB3_43;
$L__BB3_89:
	setp.eq.s32 	%p47, %r146, 2;
	@%p47 bra 	$L__BB3_93;
	setp.eq.s32 	%p48, %r146, 1;
	@%p48 bra 	$L__BB3_92;
	ld.u64 	%rd265, [%rd297+32];
	ld.u64 	%rd266, [%rd265+32];
	mov.b32 	%r110, 0;
	st.u32 	[%rd266+8], %r110;
	ld.u64 	%rd267, [%rd297+32];
	st.u32 	[%rd267+8], %r110;
	st.u32 	[%rd292+8], %r110;
	st.u32 	[%rd297+8], %r110;
	bra.uni 	$L__BB3_97;
$L__BB3_92:
	ld.u64 	%rd262, [%rd297+32];
	ld.u64 	%rd263, [%rd262+32];
	mov.b32 	%r109, 0;
	st.u32 	[%rd263+8], %r109;
	ld.u64 	%rd264, [%rd297+32];
	st.u32 	[%rd264+8], %r109;
	st.u32 	[%rd292+8], %r109;
	st.u32 	[%rd297+8], %r109;
	bra.uni 	$L__BB3_97;
$L__BB3_93:
	ld.u64 	%rd42, [%rd297+32];
	ld.u64 	%rd300, [%rd42+16];
	setp.ne.s64 	%p49, %rd297, %rd300;
	@%p49 bra 	$L__BB3_95;
	ld.u64 	%rd300, [%rd42+24];
	ld.u64 	%rd301, [%rd300+24];
	bra.uni 	$L__BB3_96;
$L__BB3_95:
	ld.u64 	%rd301, [%rd300+16];
$L__BB3_96:
	mov.b32 	%r108, 0;
	st.u32 	[%rd42+8], %r108;
	st.u32 	[%rd300+8], %r108;
	st.u32 	[%rd301+8], %r108;
	st.u32 	[%rd297+8], %r108;
$L__BB3_97:
	mov.b32 	%r111, 1;
	st.u32 	[%rd298+4], %r111;
$L__BB3_98:
	setp.ne.s32 	%p50, %r2, 0;
	atom.global.add.u32 	%r120, [threadsFinished], 1;
	ld.global.u32 	%r121, [threadsFinished];
	mov.u32 	%r122, %nctaid.x;
	mul.lo.s32 	%r123, %r122, %r1;
	setp.ne.s32 	%p51, %r121, %r123;
	or.pred  	%p52, %p50, %p51;
	@%p52 bra 	$L__BB3_100;
	mov.u64 	%rd276, $str$8;
	cvta.global.u64 	%rd277, %rd276;
	{ // callseq 23, 0
	.param .b64 param0;
	st.param.b64 	[param0], %rd277;
	.param .b64 param1;
	st.param.b64 	[param1], 0;
	.param .b32 retval0;
	call.uni (retval0), 
	vprintf, 
	(
	param0, 
	param1
	);
	ld.param.b32 	%r124, [retval0];
	} // callseq 23
	ld.global.u64 	%rd278, [root];
	{ // callseq 24, 0
	.param .b64 param0;
	st.param.b64 	[param0], %rd278;
	call.uni 
	_Z13printPreorderP10par_rbNode, 
	(
	param0
	);
	} // callseq 24
	mov.u64 	%rd279, $str$9;
	cvta.global.u64 	%rd280, %rd279;
	{ // callseq 25, 0
	.param .b64 param0;
	st.param.b64 	[param0], %rd280;
	.param .b64 param1;
	st.param.b64 	[param1], 0;
	.param .b32 retval0;
	call.uni (retval0), 
	vprintf, 
	(
	param0, 
	param1
	);
	ld.param.b32 	%r126, [retval0];
	} // callseq 25
	{ // callseq 26, 0
	.param .b64 param0;
	st.param.b64 	[param0], %rd280;
	.param .b64 param1;
	st.param.b64 	[param1], 0;
	.param .b32 retval0;
	call.uni (retval0), 
	vprintf, 
	(
	param0, 
	param1
	);
	ld.param.b32 	%r128, [retval0];
	} // callseq 26
	mov.u64 	%rd281, $str$10;
	cvta.global.u64 	%rd282, %rd281;
	{ // callseq 27, 0
	.param .b64 param0;
	st.param.b64 	[param0], %rd282;
	.param .b64 param1;
	st.param.b64 	[param1], 0;
	.param .b32 retval0;
	call.uni (retval0), 
	vprintf, 
	(
	param0, 
	param1
	);
	ld.param.b32 	%r130, [retval0];
	} // callseq 27
	ld.global.u64 	%rd283, [root];
	{ // callseq 28, 0
	.param .b64 param0;
	st.param.b64 	[param0], %rd283;
	call.uni 
	_Z12printInorderP10par_rbNode, 
	(
	param0
	);
	} // callseq 28
	{ // callseq 29, 0
	.param .b64 param0;
	st.param.b64 	[param0], %rd280;
	.param .b64 param1;
	st.param.b64 	[param1], 0;
	.param .b32 retval0;
	call.uni (retval0), 
	vprintf, 
	(
	param0, 
	param1
	);
	ld.param.b32 	%r132, [retval0];
	} // callseq 29
	{ // callseq 30, 0
	.param .b64 param0;
	st.param.b64 	[param0], %rd280;
	.param .b64 param1;
	st.param.b64 	[param1], 0;
	.param .b32 retval0;
	call.uni (retval0), 
	vprintf, 
	(
	param0, 
	param1
	);
	ld.param.b32 	%r134, [retval0];
	} // callseq 30
	mov.u64 	%rd284, $str$11;
	cvta.global.u64 	%rd285, %rd284;
	{ // callseq 31, 0
	.param .b64 param0;
	st.param.b64 	[param0], %rd285;
	.param .b64 param1;
	st.param.b64 	[param1], 0;
	.param .b32 retval0;
	call.uni (retval0), 
	vprintf, 
	(
	param0, 
	param1
	);
	ld.param.b32 	%r136, [retval0];
	} // callseq 31
	ld.global.u64 	%rd286, [root];
	{ // callseq 32, 0
	.param .b64 param0;
	st.param.b64 	[param0], %rd286;
	call.uni 
	_Z14printPostorderP10par_rbNode, 
	(
	param0
	);
	} // callseq 32
	{ // callseq 33, 0
	.param .b64 param0;
	st.param.b64 	[param0], %rd280;
	.param .b64 param1;
	st.param.b64 	[param1], 0;
	.param .b32 retval0;
	call.uni (retval0), 
	vprintf, 
	(
	param0, 
	param1
	);
	ld.param.b32 	%r138, [retval0];
	} // callseq 33
	{ // callseq 34, 0
	.param .b64 param0;
	st.param.b64 	[param0], %rd280;
	.param .b64 param1;
	st.param.b64 	[param1], 0;
	.param .b32 retval0;
	call.uni (retval0), 
	vprintf, 
	(
	param0, 
	param1
	);
	ld.param.b32 	%r140, [retval0];
	} // callseq 34
	mov.u64 	%rd287, $str$12;
	cvta.global.u64 	%rd288, %rd287;
	{ // callseq 35, 0
	.param .b64 param0;
	st.param.b64 	[param0], %rd288;
	.param .b64 param1;
	st.param.b64 	[param1], 0;
	.param .b32 retval0;
	call.uni (retval0), 
	vprintf, 
	(
	param0, 
	param1
	);
	ld.param.b32 	%r142, [retval0];
	} // callseq 35
$L__BB3_100:
	ret;
$L__BB3_101:
	ld.u64 	%rd145, [%rd5+32];
	mov.b32 	%r67, 0;
	st.u32 	[%rd145+8], %r67;
	bra.uni 	$L__BB3_36;

}


// ===== COMPILED SASS (sm_100) =====

	.target	sm_100

	.elftype	@"ET_EXEC"


//--------------------- .note.nv.tkinfo           --------------------------
	.section	.note.nv.tkinfo,"",@"SHT_NOTE"
	.sectionflags	@"SHF_NOTE_NV_TKINFO"
	.tkinfo
        /*0018*/ 	.word	0x00000002
        /*0030*/ 	.string	""
        /*0030*/ 	.string	"ptxas"
        /*0030*/ 	.string	"Cuda compilation tools, release 13.0, V13.0.88"
        /*0030*/ 	.string	"Build cuda_13.0.r13.0/compiler.36424714_0"
        /*0030*/ 	.string	"-arch sm_100 -m 64 "



//--------------------- .note.nv.cuinfo           --------------------------
	.section	.note.nv.cuinfo,"",@"SHT_NOTE"
	.sectionflags	@"SHF_NOTE_NV_CUINFO"
        /*0018*/ 	.short	0x0002
        /*001a*/ 	.short	0x0064
        /*001c*/ 	.short	0x0082
	.zero		2


//--------------------- .nv.info                  --------------------------
	.section	.nv.info,"",@"SHT_CUDA_INFO"
	.align	4


	//----- nvinfo : EIATTR_REGCOUNT
	.align		4
        /*0000*/ 	.byte	0x04, 0x2f
        /*0002*/ 	.short	(.L_25 - .L_24)
	.align		4
.L_24:
        /*0004*/ 	.word	index@(_Z3RBTP10par_rbNode)
        /*0008*/ 	.word	0x00000024


	//----- nvinfo : EIATTR_FRAME_SIZE
	.align		4
.L_25:
        /*000c*/ 	.byte	0x04, 0x11
        /*000e*/ 	.short	(.L_27 - .L_26)
	.align		4
.L_26:
        /*0010*/ 	.word	index@($_Z3RBTP10par_rbNode$_Z14printPostorderP10par_rbNode)
        /*0014*/ 	.word	0x00000010


	//----- nvinfo : EIATTR_FRAME_SIZE
	.align		4
.L_27:
        /*0018*/ 	.byte	0x04, 0x11
        /*001a*/ 	.short	(.L_29 - .L_28)
	.align		4
.L_28:
        /*001c*/ 	.word	index@($_Z3RBTP10par_rbNode$_Z13printPreorderP10par_rbNode)
        /*0020*/ 	.word	0x00000010


	//----- nvinfo : EIATTR_FRAME_SIZE
	.align		4
.L_29:
        /*0024*/ 	.byte	0x04, 0x11
        /*0026*/ 	.short	(.L_31 - .L_30)
	.align		4
.L_30:
        /*0028*/ 	.word	index@($_Z3RBTP10par_rbNode$_Z12printInorderP10par_rbNode)
        /*002c*/ 	.word	0x00000010


	//----- nvinfo : EIATTR_FRAME_SIZE
	.align		4
.L_31:
        /*0030*/ 	.byte	0x04, 0x11
        /*0032*/ 	.short	(.L_33 - .L_32)
	.align		4
.L_32:
        /*0034*/ 	.word	index@(_Z3RBTP10par_rbNode)
        /*0038*/ 	.word	0x00000010


	//----- nvinfo : EIATTR_MIN_STACK_SIZE
	.align		4
.L_33:
        /*003c*/ 	.byte	0x04, 0x12
        /*003e*/ 	.short	(.L_35 - .L_34)
	.align		4
.L_34:
        /*0040*/ 	.word	index@(_Z3RBTP10par_rbNode)
        /*0044*/ 	.word	0x00000010
.L_35:


//--------------------- .nv.compat                --------------------------
	.section	.nv.compat,"",@"SHT_CUDA_COMPAT_INFO"
	.align	4
        /*0000*/ 	.byte	0x02, 0x09, 0x00, 0x00, 0x02, 0x02, 0x01, 0x00, 0x02, 0x05, 0x05, 0x00, 0x03, 0x07, 0x01, 0x01
        /*0010*/ 	.byte	0x02, 0x03, 0x00, 0x00, 0x02, 0x06, 0x01, 0x00, 0x04, 0x0b, 0x08, 0x00, 0x09, 0x00, 0x00, 0x00
        /*0020*/ 	.byte	0x00, 0x00, 0x00, 0x00


//--------------------- .nv.info._Z3RBTP10par_rbNode --------------------------
	.section	.nv.info._Z3RBTP10par_rbNode,"",@"SHT_CUDA_INFO"
	.sectionflags	@""
	.align	4


	//----- nvinfo : EIATTR_CUDA_API_VERSION
	.align		4
        /*0000*/ 	.byte	0x04, 0x37
        /*0002*/ 	.short	(.L_37 - .L_36)
.L_36:
        /*0004*/ 	.word	0x00000082


	//----- nvinfo : EIATTR_KPARAM_INFO
	.align		4
.L_37:
        /*0008*/ 	.byte	0x04, 0x17
        /*000a*/ 	.short	(.L_39 - .L_38)
.L_38:
        /*000c*/ 	.word	0x00000000
        /*0010*/ 	.short	0x0000
        /*0012*/ 	.short	0x0000
        /*0014*/ 	.byte	0x00, 0xf5, 0x21, 0x00


	//----- nvinfo : EIATTR_SPARSE_MMA_MASK
	.align		4
.L_39:
        /*0018*/ 	.byte	0x03, 0x50
        /*001a*/ 	.short	0x0000


	//----- nvinfo : EIATTR_MAXREG_COUNT
	.align		4
        /*001c*/ 	.byte	0x03, 0x1b
        /*001e*/ 	.short	0x00ff


	//----- nvinfo : EIATTR_EXTERNS
	.align		4
        /*0020*/ 	.byte	0x04, 0x0f
        /*0022*/ 	.short	(.L_41 - .L_40)


	//   ....[0]....
	.align		4
.L_40:
        /*0024*/ 	.word	index@(vprintf)


	//----- nvinfo : EIATTR_MERCURY_ISA_VERSION
	.align		4
.L_41:
        /*0028*/ 	.byte	0x03, 0x5f
        /*002a*/ 	.short	0x0101


	//----- nvinfo : EIATTR_INT_WARP_WIDE_INSTR_OFFSETS
	.align		4
        /*002c*/ 	.byte	0x04, 0x31
        /*002e*/ 	.short	(.L_43 - .L_42)


	//   ....[0]....
.L_42:
        /*0030*/ 	.word	0x00000d20


	//   ....[1]....
        /*0034*/ 	.word	0x000035c0


	//----- nvinfo : EIATTR_VRC_CTA_INIT_COUNT
	.align		4
.L_43:
        /*0038*/ 	.byte	0x02, 0x4a
	.zero		1
	.zero		1


	//----- nvinfo : EIATTR_SYSCALL_OFFSETS
	.align		4
        /*003c*/ 	.byte	0x04, 0x46
        /*003e*/ 	.short	(.L_45 - .L_44)


	//   ....[0]....
.L_44:
        /*0040*/ 	.word	0x00000170


	//   ....[1]....
        /*0044*/ 	.word	0x000002d0


	//   ....[2]....
        /*0048*/ 	.word	0x00000620


	//   ....[3]....
        /*004c*/ 	.word	0x000009e0


	//   ....[4]....
        /*0050*/ 	.word	0x00000c20


	//   ....[5]....
        /*0054*/ 	.word	0x00000ff0


	//   ....[6]....
        /*0058*/ 	.word	0x000019a0


	//   ....[7]....
        /*005c*/ 	.word	0x00001ac0


	//   ....[8]....
        /*0060*/ 	.word	0x000036e0


	//   ....[9]....
        /*0064*/ 	.word	0x000037a0


	//   ....[10]....
        /*0068*/ 	.word	0x00003810


	//   ....[11]....
        /*006c*/ 	.word	0x00003880


	//   ....[12]....
        /*0070*/ 	.word	0x00003940


	//   ....[13]....
        /*0074*/ 	.word	0x000039b0


	//   ....[14]....
        /*0078*/ 	.word	0x00003a20


	//   ....[15]....
        /*007c*/ 	.word	0x00003ae0


	//   ....[16]....
        /*0080*/ 	.word	0x00003b50


	//   ....[17]....
        /*0084*/ 	.word	0x00003bc0


	//   ....[18]....
        /*0088*/ 	.word	0x00003ec0


	//   ....[19]....
        /*008c*/ 	.word	0x00003f80


	//   ....[20]....
        /*0090*/ 	.word	0x00003ff0


	//   ....[21]....
        /*0094*/ 	.word	0x000043c0


	//   ....[22]....
        /*0098*/ 	.word	0x00004480


	//   ....[23]....
        /*009c*/ 	.word	0x000044f0


	//   ....[24]....
        /*00a0*/ 	.word	0x000049e0


	//   ....[25]....
        /*00a4*/ 	.word	0x00004aa0


	//   ....[26]....
        /*00a8*/ 	.word	0x00004b10


	//----- nvinfo : EIATTR_EXIT_INSTR_OFFSETS
	.align		4
.L_45:
        /*00ac*/ 	.byte	0x04, 0x1c
        /*00ae*/ 	.short	(.L_47 - .L_46)


	//   ....[0]....
.L_46:
        /*00b0*/ 	.word	0x00003660


	//   ....[1]....
        /*00b4*/ 	.word	0x00003bd0


	//----- nvinfo : EIATTR_INDIRECT_BRANCH_TARGETS
	.align		4
.L_47:
        /*00b8*/ 	.byte	0x04, 0x34
        /*00ba*/ 	.short	(.L_49 - .L_48)


	//   ....[0]....
.L_48:
        /*00bc*/ 	.word	.L_x_101@srel
        /*00c0*/ 	.short	0x0
        /*00c2*/ 	.short	0x0
        /*00c4*/ 	.word	0x3
        /*00c8*/ 	.word	.L_x_102@srel
        /*00cc*/ 	.word	.L_x_103@srel
        /*00d0*/ 	.word	.L_x_104@srel


	//----- nvinfo : EIATTR_CRS_STACK_SIZE
	.align		4
.L_49:
        /*00d4*/ 	.byte	0x04, 0x1e
        /*00d6*/ 	.short	(.L_51 - .L_50)
.L_50:
        /*00d8*/ 	.word	0x00000000


	//----- nvinfo : EIATTR_CBANK_PARAM_SIZE
	.align		4
.L_51:
        /*00dc*/ 	.byte	0x03, 0x19
        /*00de*/ 	.short	0x0008


	//----- nvinfo : EIATTR_PARAM_CBANK
	.align		4
        /*00e0*/ 	.byte	0x04, 0x0a
        /*00e2*/ 	.short	(.L_53 - .L_52)
	.align		4
.L_52:
        /*00e4*/ 	.word	index@(.nv.constant0._Z3RBTP10par_rbNode)
        /*00e8*/ 	.short	0x0380
        /*00ea*/ 	.short	0x0008


	//----- nvinfo : EIATTR_SW_WAR
	.align		4
.L_53:
        /*00ec*/ 	.byte	0x04, 0x36
        /*00ee*/ 	.short	(.L_55 - .L_54)
.L_54:
        /*00f0*/ 	.word	0x00000008
.L_55:


//--------------------- .nv.callgraph             --------------------------
	.section	.nv.callgraph,"",@"SHT_CUDA_CALLGRAPH"
	.align	4
	.sectionentsize	8
	.align		4
        /*0000*/ 	.word	0x00000000
	.align		4
        /*0004*/ 	.word	0xffffffff
	.align		4
        /*0008*/ 	.word	index@(_Z3RBTP10par_rbNode)
	.align		4
        /*000c*/ 	.word	index@(vprintf)
	.align		4
        /*0010*/ 	.word	0x00000000
	.align		4
        /*0014*/ 	.word	0xfffffffe
	.align		4
        /*0018*/ 	.word	0x00000000
	.align		4
        /*001c*/ 	.word	0xfffffffd
	.align		4
        /*0020*/ 	.word	0x00000000
	.align		4
        /*0024*/ 	.word	0xfffffffc


//--------------------- .nv.constant4             --------------------------
	.section	.nv.constant4,"a",@progbits
	.align	8
	.align		8
.nv.constant4:
        /*0000*/ 	.dword	vprintf
	.align		8
        /*0008*/ 	.dword	nodes
	.align		8
        /*0010*/ 	.dword	root
	.align		8
        /*0018*/ 	.dword	NIL
	.align		8
        /*0020*/ 	.dword	rtParent
	.align		8
        /*0028*/ 	.dword	rtSibling
	.align		8
        /*0030*/ 	.dword	nodeIndex
	.align		8
        /*0038*/ 	.dword	tmpIndex
	.align		8
        /*0040*/ 	.dword	tmp
	.align		8
        /*0048*/ 	.dword	createFlag
	.align		8
        /*0050*/ 	.dword	threadsFinished
	.align		8
        /*0058*/ 	.dword	passCreate
	.align		8
        /*0060*/ 	.dword	$str
	.align		8
        /*0068*/ 	.dword	$str$1
	.align		8
        /*0070*/ 	.dword	$str$2
	.align		8
        /*0078*/ 	.dword	$str$3
	.align		8
        /*0080*/ 	.dword	$str$4
	.align		8
        /*0088*/ 	.dword	$str$5
	.align		8
        /*0090*/ 	.dword	$str$6
	.align		8
        /*0098*/ 	.dword	$str$7
	.align		8
        /*00a0*/ 	.dword	$str$8
	.align		8
        /*00a8*/ 	.dword	$str$9
	.align		8
        /*00b0*/ 	.dword	$str$10
	.align		8
        /*00b8*/ 	.dword	$str$11
	.align		8
        /*00c0*/ 	.dword	$str$12


//--------------------- .nv.constant2._Z3RBTP10par_rbNode --------------------------
	.section	.nv.constant2._Z3RBTP10par_rbNode,"a",@progbits
	.sectionflags	@""
	.align	4
.nv.constant2._Z3RBTP10par_rbNode:
        /*0000*/ 	.byte	0xf0, 0x33, 0x00, 0x00, 0x70, 0x34, 0x00, 0x00, 0x70, 0x33, 0x00, 0x00


//--------------------- .text._Z3RBTP10par_rbNode --------------------------
	.section	.text._Z3RBTP10par_rbNode,"ax",@progbits
	.align	128
        .global         _Z3RBTP10par_rbNode
        .type           _Z3RBTP10par_rbNode,@function
        .size           _Z3RBTP10par_rbNode,(.L_x_107 - _Z3RBTP10par_rbNode)
        .other          _Z3RBTP10par_rbNode,@"STO_CUDA_ENTRY STV_DEFAULT"
_Z3RBTP10par_rbNode:
.text._Z3RBTP10par_rbNode:
[----:B------:R-:W0:Y:S01]  /*0000*/  LDC R1, c[0x0][0x37c] ;  /* 0x0000df00ff017b82 */ /* 0x000e220000000800 */
[----:B------:R-:W1:Y:S01]  /*0010*/  S2R R2, SR_TID.X ;  /* 0x0000000000027919 */ /* 0x000e620000002100 */
[----:B------:R-:W2:Y:S06]  /*0020*/  LDCU UR5, c[0x0][0x2fc] ;  /* 0x00005f80ff0577ac */ /* 0x000eac0008000800 */
[----:B------:R-:W1:Y:S01]  /*0030*/  S2UR UR6, SR_CTAID.X ;  /* 0x00000000000679c3 */ /* 0x000e620000002500 */
[----:B0-----:R-:W-:Y:S01]  /*0040*/  VIADD R1, R1, 0xfffffff0 ;  /* 0xfffffff001017836 */ /* 0x001fe20000000000 */
[----:B------:R-:W-:Y:S01]  /*0050*/  BSSY B6, `(.L_x_0) ;  /* 0x00000c1000067945 */ /* 0x000fe20003800000 */
[----:B------:R-:W0:Y:S01]  /*0060*/  LDCU UR4, c[0x0][0x2f8] ;  /* 0x00005f00ff0477ac */ /* 0x000e220008000800 */
[----:B------:R-:W3:Y:S04]  /*0070*/  LDCU.64 UR36, c[0x0][0x358] ;  /* 0x00006b00ff2477ac */ /* 0x000ee80008000a00 */
[----:B------:R-:W1:Y:S01]  /*0080*/  LDC R23, c[0x0][0x360] ;  /* 0x0000d800ff177b82 */ /* 0x000e620000000800 */
[----:B0-----:R-:W-:-:S04]  /*0090*/  IADD3 R18, P1, PT, R1, UR4, RZ ;  /* 0x0000000401127c10 */ /* 0x001fc8000ff3e0ff */
[----:B------:R-:W-:Y:S01]  /*00a0*/  IADD3 R16, P2, PT, R18, 0x8, RZ ;  /* 0x0000000812107810 */ /* 0x000fe20007f5e0ff */
[----:B--2---:R-:W-:-:S04]  /*00b0*/  IMAD.X R19, RZ, RZ, UR5, P1 ;  /* 0x00000005ff137e24 */ /* 0x004fc800088e06ff */
[----:B------:R-:W-:Y:S02]  /*00c0*/  IMAD.X R17, RZ, RZ, R19, P2 ;  /* 0x000000ffff117224 */ /* 0x000fe400010e0613 */
[----:B-1----:R-:W-:-:S05]  /*00d0*/  IMAD R2, R23, UR6, R2 ;  /* 0x0000000617027c24 */ /* 0x002fca000f8e0202 */
[----:B------:R-:W-:-:S13]  /*00e0*/  ISETP.NE.AND P0, PT, R2, RZ, PT ;  /* 0x000000ff0200720c */ /* 0x000fda0003f05270 */
[----:B---3--:R-:W-:Y:S05]  /*00f0*/  @P0 BRA `(.L_x_1) ;  /* 0x0000000800d80947 */ /* 0x008fea0003800000 */
[----:B------:R-:W-:Y:S01]  /*0100*/  MOV R22, 0x0 ;  /* 0x0000000000167802 */ /* 0x000fe20000000f00 */
[----:B------:R-:W0:Y:S01]  /*0110*/  LDCU.64 UR4, c[0x4][0x98] ;  /* 0x01001300ff0477ac */ /* 0x000e220008000a00 */
[----:B------:R-:W-:Y:S02]  /*0120*/  CS2R R6, SRZ ;  /* 0x0000000000067805 */ /* 0x000fe4000001ff00 */
[----:B------:R1:W2:Y:S01]  /*0130*/  LDC.64 R8, c[0x4][R22] ;  /* 0x0100000016087b82 */ /* 0x0002a20000000a00 */
[----:B0-----:R-:W-:Y:S02]  /*0140*/  IMAD.U32 R4, RZ, RZ, UR4 ;  /* 0x00000004ff047e24 */ /* 0x001fe4000f8e00ff */
[----:B-1----:R-:W-:-:S07]  /*0150*/  IMAD.U32 R5, RZ, RZ, UR5 ;  /* 0x00000005ff057e24 */ /* 0x002fce000f8e00ff */
[----:B------:R-:W-:-:S07]  /*0160*/  LEPC R20, `(.L_x_2) ;  /* 0x000000001014794e */ /* 0x000fce0000000000 */
[----:B--2---:R-:W-:Y:S05]  /*0170*/  CALL.ABS.NOINC R8 ;  /* 0x0000000008007343 */ /* 0x004fea0003c00000 */
.L_x_2:
[----:B------:R-:W0:Y:S01]  /*0180*/  LDC.64 R4, c[0x4][0x8] ;  /* 0x01000200ff047b82 */ /* 0x000e220000000a00 */
[----:B------:R-:W-:Y:S01]  /*0190*/  IMAD.MOV.U32 R3, RZ, RZ, 0x1 ;  /* 0x00000001ff037424 */ /* 0x000fe200078e00ff */
[----:B------:R-:W1:Y:S06]  /*01a0*/  LDCU.64 UR4, c[0x4][0x60] ;  /* 0x01000c00ff0477ac */ /* 0x000e6c0008000a00 */
[----:B------:R-:W0:Y:S08]  /*01b0*/  LDC.64 R20, c[0x0][0x380] ;  /* 0x0000e000ff147b82 */ /* 0x000e300000000a00 */
[----:B------:R-:W2:Y:S08]  /*01c0*/  LDC.64 R8, c[0x4][0x18] ;  /* 0x01000600ff087b82 */ /* 0x000eb00000000a00 */
[----:B------:R-:W3:Y:S01]  /*01d0*/  LDC.64 R6, c[0x0][0x380] ;  /* 0x0000e000ff067b82 */ /* 0x000ee20000000a00 */
[----:B0-----:R1:W-:Y:S04]  /*01e0*/  STG.E.64 desc[UR36][R4.64], R20 ;  /* 0x0000001404007986 */ /* 0x0013e8000c101b24 */
[----:B--2---:R-:W-:Y:S04]  /*01f0*/  STG.E.64 desc[UR36][R8.64], R20 ;  /* 0x0000001408007986 */ /* 0x004fe8000c101b24 */
[----:B---3--:R0:W-:Y:S04]  /*0200*/  STG.E desc[UR36][R6.64+0x4], R3 ;  /* 0x0000040306007986 */ /* 0x0081e8000c101924 */
[----:B------:R-:W2:Y:S01]  /*0210*/  LDG.E.64 R10, desc[UR36][R8.64] ;  /* 0x00000024080a7981 */ /* 0x000ea2000c1e1b00 */
[----:B------:R-:W-:-:S05]  /*0220*/  IMAD.MOV.U32 R15, RZ, RZ, -0x1 ;  /* 0xffffffffff0f7424 */ /* 0x000fca00078e00ff */
[----:B--2---:R2:W-:Y:S04]  /*0230*/  ST.E desc[UR36][R10.64], R15 ;  /* 0x0000000f0a007985 */ /* 0x0045e8000c101924 */
[----:B------:R-:W3:Y:S01]  /*0240*/  LDG.E.64 R12, desc[UR36][R8.64] ;  /* 0x00000024080c7981 */ /* 0x000ee2000c1e1b00 */
[----:B------:R2:W4:Y:S01]  /*0250*/  LDC.64 R24, c[0x4][R22] ;  /* 0x0100000016187b82 */ /* 0x0005220000000a00 */
[----:B-1----:R-:W-:Y:S01]  /*0260*/  IMAD.U32 R4, RZ, RZ, UR4 ;  /* 0x00000004ff047e24 */ /* 0x002fe2000f8e00ff */
[----:B0-----:R-:W-:Y:S01]  /*0270*/  CS2R R6, SRZ ;  /* 0x0000000000067805 */ /* 0x001fe2000001ff00 */
[----:B------:R-:W-:Y:S01]  /*0280*/  IMAD.U32 R5, RZ, RZ, UR5 ;  /* 0x00000005ff057e24 */ /* 0x000fe2000f8e00ff */
[----:B---3--:R2:W-:Y:S04]  /*0290*/  ST.E.64 desc[UR36][R12.64+0x20], R12 ;  /* 0x0000200c0c007985 */ /* 0x0085e8000c101b24 */
[----:B------:R2:W-:Y:S04]  /*02a0*/  ST.E.64 desc[UR36][R12.64+0x18], R12 ;  /* 0x0000180c0c007985 */ /* 0x0005e8000c101b24 */
[----:B----4-:R2:W-:Y:S02]  /*02b0*/  ST.E.64 desc[UR36][R12.64+0x10], R12 ;  /* 0x0000100c0c007985 */ /* 0x0105e4000c101b24 */
[----:B------:R-:W-:-:S07]  /*02c0*/  LEPC R20, `(.L_x_3) ;  /* 0x000000001014794e */ /* 0x000fce0000000000 */
[----:B--2---:R-:W-:Y:S05]  /*02d0*/  CALL.ABS.NOINC R24 ;  /* 0x0000000018007343 */ /* 0x004fea0003c00000 */
.L_x_3:
[----:B------:R-:W0:Y:S01]  /*02e0*/  LDC.64 R8, c[0x4][0x48] ;  /* 0x01001200ff087b82 */ /* 0x000e220000000a00 */
[----:B------:R-:W-:Y:S01]  /*02f0*/  BSSY B0, `(.L_x_4) ;  /* 0x0000007000007945 */ /* 0x000fe20003800000 */
[----:B------:R-:W-:-:S07]  /*0300*/  IMAD.MOV.U32 R5, RZ, RZ, 0x1 ;  /* 0x00000001ff057424 */ /* 0x000fce00078e00ff */
.L_x_5:
[----:B------:R-:W-:Y:S01]  /*0310*/  HFMA2 R4, -RZ, RZ, 0, 0 ;  /* 0x00000000ff047431 */ /* 0x000fe200000001ff */
[----:B------:R-:W-:Y:S05]  /*0320*/  YIELD ;  /* 0x0000000000007946 */ /* 0x000fea0003800000 */
[----:B0-----:R-:W2:Y:S02]  /*0330*/  ATOMG.E.CAS.STRONG.GPU PT, R0, [R8], R4, R5 ;  /* 0x00000004080073a9 */ /* 0x001ea400001ee105 */
[----:B--2---:R-:W-:-:S13]  /*0340*/  ISETP.NE.AND P0, PT, R0, RZ, PT ;  /* 0x000000ff0000720c */ /* 0x004fda0003f05270 */
[----:B------:R-:W-:Y:S05]  /*0350*/  @!P0 BRA `(.L_x_5) ;  /* 0xfffffffc00ec8947 */ /* 0x000fea000383ffff */
[----:B------:R-:W-:Y:S05]  /*0360*/  BSYNC B0 ;  /* 0x0000000000007941 */ /* 0x000fea0003800000 */
.L_x_4:
[----:B------:R-:W0:Y:S01]  /*0370*/  LDC.64 R4, c[0x4][0x30] ;  /* 0x01000c00ff047b82 */ /* 0x000e220000000a00 */
[----:B------:R-:W-:Y:S01]  /*0380*/  IMAD.MOV.U32 R31, RZ, RZ, 0x1 ;  /* 0x00000001ff1f7424 */ /* 0x000fe200078e00ff */
[----:B------:R-:W1:Y:S06]  /*0390*/  LDCU.64 UR4, c[0x4][0x68] ;  /* 0x01000d00ff0477ac */ /* 0x000e6c0008000a00 */
[----:B------:R-:W2:Y:S08]  /*03a0*/  LDC.64 R6, c[0x4][0x38] ;  /* 0x01000e00ff067b82 */ /* 0x000eb00000000a00 */
[----:B------:R-:W3:Y:S01]  /*03b0*/  LDC.64 R28, c[0x4][0x8] ;  /* 0x01000200ff1c7b82 */ /* 0x000ee20000000a00 */
[----:B0-----:R-:W-:Y:S04]  /*03c0*/  REDG.E.ADD.STRONG.GPU desc[UR36][R4.64], R31 ;  /* 0x0000001f0400798e */ /* 0x001fe8000c12e124 */
[----:B--2---:R-:W-:Y:S04]  /*03d0*/  REDG.E.ADD.STRONG.GPU desc[UR36][R6.64], R31 ;  /* 0x0000001f0600798e */ /* 0x004fe8000c12e124 */
[----:B------:R-:W2:Y:S04]  /*03e0*/  LDG.E R3, desc[UR36][R4.64] ;  /* 0x0000002404037981 */ /* 0x000ea8000c1e1900 */
[----:B---3--:R-:W2:Y:S01]  /*03f0*/  LDG.E.64 R10, desc[UR36][R28.64] ;  /* 0x000000241c0a7981 */ /* 0x008ea2000c1e1b00 */
[----:B------:R-:W-:Y:S01]  /*0400*/  IMAD.MOV.U32 R0, RZ, RZ, -0x1 ;  /* 0xffffffffff007424 */ /* 0x000fe200078e00ff */
[----:B------:R-:W0:Y:S01]  /*0410*/  LDC.64 R14, c[0x4][0x18] ;  /* 0x01000600ff0e7b82 */ /* 0x000e220000000a00 */
[----:B--2---:R-:W-:-:S05]  /*0420*/  IMAD.WIDE R10, R3, 0x28, R10 ;  /* 0x00000028030a7825 */ /* 0x004fca00078e020a */
[----:B------:R-:W-:Y:S04]  /*0430*/  ST.E desc[UR36][R10.64], R0 ;  /* 0x000000000a007985 */ /* 0x000fe8000c101924 */
[----:B------:R-:W2:Y:S04]  /*0440*/  LDG.E R3, desc[UR36][R4.64] ;  /* 0x0000002404037981 */ /* 0x000ea8000c1e1900 */
[----:B------:R-:W2:Y:S02]  /*0450*/  LDG.E.64 R12, desc[UR36][R28.64] ;  /* 0x000000241c0c7981 */ /* 0x000ea4000c1e1b00 */
[----:B--2---:R-:W-:-:S05]  /*0460*/  IMAD.WIDE R12, R3, 0x28, R12 ;  /* 0x00000028030c7825 */ /* 0x004fca00078e020c */
[----:B------:R2:W-:Y:S04]  /*0470*/  ST.E desc[UR36][R12.64+0x8], R31 ;  /* 0x0000081f0c007985 */ /* 0x0005e8000c101924 */
[----:B------:R-:W3:Y:S04]  /*0480*/  LDG.E R3, desc[UR36][R4.64] ;  /* 0x0000002404037981 */ /* 0x000ee8000c1e1900 */
[----:B------:R-:W3:Y:S04]  /*0490*/  LDG.E.64 R20, desc[UR36][R28.64] ;  /* 0x000000241c147981 */ /* 0x000ee8000c1e1b00 */
[----:B0-----:R-:W4:Y:S01]  /*04a0*/  LDG.E.64 R14, desc[UR36][R14.64] ;  /* 0x000000240e0e7981 */ /* 0x001f22000c1e1b00 */
[----:B--2---:R-:W0:Y:S01]  /*04b0*/  LDC.64 R12, c[0x4][0x40] ;  /* 0x01001000ff0c7b82 */ /* 0x004e220000000a00 */
[----:B---3--:R-:W-:-:S05]  /*04c0*/  IMAD.WIDE R20, R3, 0x28, R20 ;  /* 0x0000002803147825 */ /* 0x008fca00078e0214 */
[----:B----4-:R-:W-:Y:S04]  /*04d0*/  ST.E.64 desc[UR36][R20.64+0x20], R14 ;  /* 0x0000200e14007985 */ /* 0x010fe8000c101b24 */
[----:B------:R-:W2:Y:S02]  /*04e0*/  LDG.E.64 R10, desc[UR36][R28.64] ;  /* 0x000000241c0a7981 */ /* 0x000ea4000c1e1b00 */
[----:B--2---:R-:W-:-:S05]  /*04f0*/  IMAD.WIDE R24, R3, 0x28, R10 ;  /* 0x0000002803187825 */ /* 0x004fca00078e020a */
[----:B------:R-:W-:Y:S04]  /*0500*/  ST.E.64 desc[UR36][R24.64+0x18], R14 ;  /* 0x0000180e18007985 */ /* 0x000fe8000c101b24 */
[----:B------:R-:W2:Y:S02]  /*0510*/  LDG.E.64 R10, desc[UR36][R28.64] ;  /* 0x000000241c0a7981 */ /* 0x000ea4000c1e1b00 */
[----:B--2---:R-:W-:-:S05]  /*0520*/  IMAD.WIDE R26, R3, 0x28, R10 ;  /* 0x00000028031a7825 */ /* 0x004fca00078e020a */
[----:B------:R2:W-:Y:S04]  /*0530*/  ST.E.64 desc[UR36][R26.64+0x10], R14 ;  /* 0x0000100e1a007985 */ /* 0x0005e8000c101b24 */
[----:B------:R-:W3:Y:S04]  /*0540*/  LDG.E.64 R10, desc[UR36][R28.64] ;  /* 0x000000241c0a7981 */ /* 0x000ee8000c1e1b00 */
[----:B------:R4:W0:Y:S01]  /*0550*/  LDG.E R7, desc[UR36][R6.64] ;  /* 0x0000002406077981 */ /* 0x000822000c1e1900 */
[----:B-1----:R-:W-:Y:S02]  /*0560*/  IMAD.U32 R4, RZ, RZ, UR4 ;  /* 0x00000004ff047e24 */ /* 0x002fe4000f8e00ff */
[----:B------:R-:W-:Y:S01]  /*0570*/  IMAD.U32 R5, RZ, RZ, UR5 ;  /* 0x00000005ff057e24 */ /* 0x000fe2000f8e00ff */
[----:B------:R1:W-:Y:S01]  /*0580*/  STL [R1], R0 ;  /* 0x0000000001007387 */ /* 0x0003e20000100800 */
[----:B----4-:R-:W-:-:S02]  /*0590*/  IMAD.MOV.U32 R6, RZ, RZ, R18 ;  /* 0x000000ffff067224 */ /* 0x010fc400078e0012 */
[----:B---3--:R-:W-:Y:S01]  /*05a0*/  IMAD.WIDE R10, R3, 0x28, R10 ;  /* 0x00000028030a7825 */ /* 0x008fe200078e020a */
[----:B------:R-:W-:-:S03]  /*05b0*/  MOV R3, 0x0 ;  /* 0x0000000000037802 */ /* 0x000fc60000000f00 */
[----:B0-----:R-:W-:Y:S01]  /*05c0*/  IMAD.WIDE R12, R7, 0x8, R12 ;  /* 0x00000008070c7825 */ /* 0x001fe200078e020c */
[----:B--2---:R1:W0:Y:S03]  /*05d0*/  LDC.64 R14, c[0x4][R3] ;  /* 0x01000000030e7b82 */ /* 0x0042260000000a00 */
[----:B------:R-:W-:Y:S01]  /*05e0*/  IMAD.MOV.U32 R7, RZ, RZ, R19 ;  /* 0x000000ffff077224 */ /* 0x000fe200078e0013 */
[----:B------:R1:W-:Y:S04]  /*05f0*/  STG.E.64 desc[UR36][R12.64], R10 ;  /* 0x0000000a0c007986 */ /* 0x0003e8000c101b24 */
[----:B------:R1:W-:Y:S02]  /*0600*/  STG.E desc[UR36][R8.64], RZ ;  /* 0x000000ff08007986 */ /* 0x0003e4000c101924 */
[----:B------:R-:W-:-:S07]  /*0610*/  LEPC R20, `(.L_x_6) ;  /* 0x000000001014794e */ /* 0x000fce0000000000 */
[----:B01----:R-:W-:Y:S05]  /*0620*/  CALL.ABS.NOINC R14 ;  /* 0x000000000e007343 */ /* 0x003fea0003c00000 */
.L_x_6:
[----:B------:R-:W0:Y:S08]  /*0630*/  LDC.64 R4, c[0x4][0x38] ;  /* 0x01000e00ff047b82 */ /* 0x000e300000000a00 */
[----:B------:R-:W1:Y:S01]  /*0640*/  LDC.64 R12, c[0x4][0x40] ;  /* 0x01001000ff0c7b82 */ /* 0x000e620000000a00 */
[----:B0-----:R-:W1:Y:S07]  /*0650*/  LDG.E R7, desc[UR36][R4.64] ;  /* 0x0000002404077981 */ /* 0x001e6e000c1e1900 */
[----:B------:R-:W0:Y:S01]  /*0660*/  LDC.64 R10, c[0x4][0x20] ;  /* 0x01000800ff0a7b82 */ /* 0x000e220000000a00 */
[----:B-1----:R-:W-:-:S06]  /*0670*/  IMAD.WIDE R6, R7, 0x8, R12 ;  /* 0x0000000807067825 */ /* 0x002fcc00078e020c */
[----:B------:R-:W0:Y:S01]  /*0680*/  LDG.E.64 R6, desc[UR36][R6.64] ;  /* 0x0000002406067981 */ /* 0x000e22000c1e1b00 */
[----:B------:R-:W1:Y:S01]  /*0690*/  LDC.64 R8, c[0x4][0x48] ;  /* 0x01001200ff087b82 */ /* 0x000e620000000a00 */
[----:B------:R-:W-:Y:S01]  /*06a0*/  BSSY B0, `(.L_x_7) ;  /* 0x0000008000007945 */ /* 0x000fe20003800000 */
[----:B------:R-:W-:Y:S01]  /*06b0*/  IMAD.MOV.U32 R15, RZ, RZ, 0x1 ;  /* 0x00000001ff0f7424 */ /* 0x000fe200078e00ff */
[----:B01----:R0:W-:Y:S06]  /*06c0*/  STG.E.64 desc[UR36][R10.64], R6 ;  /* 0x000000060a007986 */ /* 0x0031ec000c101b24 */
.L_x_8:
[----:B------:R-:W-:Y:S01]  /*06d0*/  IMAD.MOV.U32 R14, RZ, RZ, RZ ;  /* 0x000000ffff0e7224 */ /* 0x000fe200078e00ff */
[----:B------:R-:W-:Y:S05]  /*06e0*/  YIELD ;  /* 0x0000000000007946 */ /* 0x000fea0003800000 */
[----:B------:R-:W2:Y:S02]  /*06f0*/  ATOMG.E.CAS.STRONG.GPU PT, R0, [R8], R14, R15 ;  /* 0x0000000e080073a9 */ /* 0x000ea400001ee10f */
[----:B--2---:R-:W-:-:S13]  /*0700*/  ISETP.NE.AND P0, PT, R0, RZ, PT ;  /* 0x000000ff0000720c */ /* 0x004fda0003f05270 */
[----:B------:R-:W-:Y:S05]  /*0710*/  @!P0 BRA `(.L_x_8) ;  /* 0xfffffffc00ec8947 */ /* 0x000fea000383ffff */
[----:B------:R-:W-:Y:S05]  /*0720*/  BSYNC B0 ;  /* 0x0000000000007941 */ /* 0x000fea0003800000 */
.L_x_7:
[----:B------:R-:W1:Y:S01]  /*0730*/  LDC.64 R26, c[0x4][0x30] ;  /* 0x01000c00ff1a7b82 */ /* 0x000e620000000a00 */
[----:B------:R-:W-:-:S07]  /*0740*/  IMAD.MOV.U32 R33, RZ, RZ, 0x1 ;  /* 0x00000001ff217424 */ /* 0x000fce00078e00ff */
[----:B------:R-:W2:Y:S01]  /*0750*/  LDC.64 R28, c[0x4][0x8] ;  /* 0x01000200ff1c7b82 */ /* 0x000ea20000000a00 */
[----:B-1----:R-:W-:Y:S04]  /*0760*/  REDG.E.ADD.STRONG.GPU desc[UR36][R26.64], R33 ;  /* 0x000000211a00798e */ /* 0x002fe8000c12e124 */
[----:B------:R-:W-:Y:S04]  /*0770*/  REDG.E.ADD.STRONG.GPU desc[UR36][R4.64], R33 ;  /* 0x000000210400798e */ /* 0x000fe8000c12e124 */
[----:B0-----:R-:W3:Y:S04]  /*0780*/  LDG.E R11, desc[UR36][R26.64] ;  /* 0x000000241a0b7981 */ /* 0x001ee8000c1e1900 */
[----:B--2---:R-:W3:Y:S01]  /*0790*/  LDG.E.64 R6, desc[UR36][R28.64] ;  /* 0x000000241c067981 */ /* 0x004ee2000c1e1b00 */
[----:B------:R-:W-:Y:S01]  /*07a0*/  IMAD.MOV.U32 R3, RZ, RZ, -0x1 ;  /* 0xffffffffff037424 */ /* 0x000fe200078e00ff */
[----:B------:R-:W0:Y:S01]  /*07b0*/  LDC.64 R14, c[0x4][0x18] ;  /* 0x01000600ff0e7b82 */ /* 0x000e220000000a00 */
[----:B---3--:R-:W-:-:S05]  /*07c0*/  IMAD.WIDE R6, R11, 0x28, R6 ;  /* 0x000000280b067825 */ /* 0x008fca00078e0206 */
[----:B------:R1:W-:Y:S04]  /*07d0*/  ST.E desc[UR36][R6.64], R3 ;  /* 0x0000000306007985 */ /* 0x0003e8000c101924 */
[----:B------:R-:W2:Y:S04]  /*07e0*/  LDG.E R21, desc[UR36][R26.64] ;  /* 0x000000241a157981 */ /* 0x000ea8000c1e1900 */
[----:B------:R-:W2:Y:S02]  /*07f0*/  LDG.E.64 R10, desc[UR36][R28.64] ;  /* 0x000000241c0a7981 */ /* 0x000ea4000c1e1b00 */
[----:B--2---:R-:W-:-:S05]  /*0800*/  IMAD.WIDE R10, R21, 0x28, R10 ;  /* 0x00000028150a7825 */ /* 0x004fca00078e020a */
[----:B------:R2:W-:Y:S04]  /*0810*/  ST.E desc[UR36][R10.64+0x8], R33 ;  /* 0x000008210a007985 */ /* 0x0005e8000c101924 */
[----:B------:R-:W3:Y:S04]  /*0820*/  LDG.E R31, desc[UR36][R26.64] ;  /* 0x000000241a1f7981 */ /* 0x000ee8000c1e1900 */
[----:B------:R-:W3:Y:S04]  /*0830*/  LDG.E.64 R20, desc[UR36][R28.64] ;  /* 0x000000241c147981 */ /* 0x000ee8000c1e1b00 */
[----:B0-----:R-:W4:Y:S01]  /*0840*/  LDG.E.64 R14, desc[UR36][R14.64] ;  /* 0x000000240e0e7981 */ /* 0x001f22000c1e1b00 */
[----:B---3--:R-:W-:-:S05]  /*0850*/  IMAD.WIDE R20, R31, 0x28, R20 ;  /* 0x000000281f147825 */ /* 0x008fca00078e0214 */
[----:B----4-:R-:W-:Y:S04]  /*0860*/  ST.E.64 desc[UR36][R20.64+0x20], R14 ;  /* 0x0000200e14007985 */ /* 0x010fe8000c101b24 */
[----:B-1----:R-:W3:Y:S02]  /*0870*/  LDG.E.64 R6, desc[UR36][R28.64] ;  /* 0x000000241c067981 */ /* 0x002ee4000c1e1b00 */
[----:B---3--:R-:W-:-:S05]  /*0880*/  IMAD.WIDE R6, R31, 0x28, R6 ;  /* 0x000000281f067825 */ /* 0x008fca00078e0206 */
[----:B------:R0:W-:Y:S04]  /*0890*/  ST.E.64 desc[UR36][R6.64+0x18], R14 ;  /* 0x0000180e06007985 */ /* 0x0001e8000c101b24 */
[----:B------:R-:W3:Y:S01]  /*08a0*/  LDG.E.64 R24, desc[UR36][R28.64] ;  /* 0x000000241c187981 */ /* 0x000ee2000c1e1b00 */
[----:B------:R-:W1:Y:S01]  /*08b0*/  LDCU UR4, c[0x0][0x2f8] ;  /* 0x00005f00ff0477ac */ /* 0x000e620008000800 */
[----:B---3--:R-:W-:-:S05]  /*08c0*/  IMAD.WIDE R24, R31, 0x28, R24 ;  /* 0x000000281f187825 */ /* 0x008fca00078e0218 */
[----:B------:R3:W-:Y:S04]  /*08d0*/  ST.E.64 desc[UR36][R24.64+0x10], R14 ;  /* 0x0000100e18007985 */ /* 0x0007e8000c101b24 */
[----:B--2---:R-:W2:Y:S04]  /*08e0*/  LDG.E.64 R10, desc[UR36][R28.64] ;  /* 0x000000241c0a7981 */ /* 0x004ea8000c1e1b00 */
[----:B------:R4:W5:Y:S01]  /*08f0*/  LDG.E R5, desc[UR36][R4.64] ;  /* 0x0000002404057981 */ /* 0x000962000c1e1900 */
[----:B-1----:R-:W-:Y:S01]  /*0900*/  IADD3 R0, PT, PT, R18, -UR4, RZ ;  /* 0x8000000412007c10 */ /* 0x002fe2000fffe0ff */
[----:B------:R-:W4:Y:S01]  /*0910*/  LDCU.64 UR4, c[0x4][0x68] ;  /* 0x01000d00ff0477ac */ /* 0x000f220008000a00 */
[----:B------:R-:W-:Y:S01]  /*0920*/  MOV R22, 0x0 ;  /* 0x0000000000167802 */ /* 0x000fe20000000f00 */
[----:B0-----:R-:W-:-:S02]  /*0930*/  IMAD.MOV.U32 R6, RZ, RZ, R18 ;  /* 0x000000ffff067224 */ /* 0x001fc400078e0012 */
[----:B------:R0:W-:Y:S01]  /*0940*/  STL [R0], R3 ;  /* 0x0000000300007387 */ /* 0x0001e20000100800 */
[----:B---3--:R0:W1:Y:S01]  /*0950*/  LDC.64 R14, c[0x4][R22] ;  /* 0x01000000160e7b82 */ /* 0x0080620000000a00 */
[----:B------:R-:W-:Y:S02]  /*0960*/  IMAD.MOV.U32 R7, RZ, RZ, R19 ;  /* 0x000000ffff077224 */ /* 0x000fe400078e0013 */
[----:B----4-:R-:W-:Y:S02]  /*0970*/  IMAD.U32 R4, RZ, RZ, UR4 ;  /* 0x00000004ff047e24 */ /* 0x010fe4000f8e00ff */
[----:B--2---:R-:W-:-:S04]  /*0980*/  IMAD.WIDE R10, R31, 0x28, R10 ;  /* 0x000000281f0a7825 */ /* 0x004fc800078e020a */
[----:B-----5:R-:W-:-:S04]  /*0990*/  IMAD.WIDE R12, R5, 0x8, R12 ;  /* 0x00000008050c7825 */ /* 0x020fc800078e020c */
[----:B------:R-:W-:Y:S01]  /*09a0*/  IMAD.U32 R5, RZ, RZ, UR5 ;  /* 0x00000005ff057e24 */ /* 0x000fe2000f8e00ff */
[----:B------:R0:W-:Y:S04]  /*09b0*/  STG.E.64 desc[UR36][R12.64], R10 ;  /* 0x0000000a0c007986 */ /* 0x0001e8000c101b24 */
[----:B-1----:R0:W-:Y:S02]  /*09c0*/  STG.E desc[UR36][R8.64], RZ ;  /* 0x000000ff08007986 */ /* 0x0021e4000c101924 */
[----:B------:R-:W-:-:S07]  /*09d0*/  LEPC R20, `(.L_x_9) ;  /* 0x000000001014794e */ /* 0x000fce0000000000 */
[----:B0-----:R-:W-:Y:S05]  /*09e0*/  CALL.ABS.NOINC R14 ;  /* 0x000000000e007343 */ /* 0x001fea0003c00000 */
.L_x_9:
[----:B------:R-:W0:Y:S08]  /*09f0*/  LDC.64 R10, c[0x4][0x38] ;  /* 0x01000e00ff0a7b82 */ /* 0x000e300000000a00 */
[----:B------:R-:W1:Y:S08]  /*0a00*/  LDC.64 R6, c[0x4][0x40] ;  /* 0x01001000ff067b82 */ /* 0x000e700000000a00 */
[----:B------:R-:W2:Y:S08]  /*0a10*/  LDC.64 R8, c[0x4][0x28] ;  /* 0x01000a00ff087b82 */ /* 0x000eb00000000a00 */
[----:B------:R-:W3:Y:S01]  /*0a20*/  LDC.64 R14, c[0x4][0x18] ;  /* 0x01000600ff0e7b82 */ /* 0x000ee20000000a00 */
[----:B0-----:R-:W1:Y:S07]  /*0a30*/  LDG.E R11, desc[UR36][R10.64] ;  /* 0x000000240a0b7981 */ /* 0x001e6e000c1e1900 */
[----:B------:R-:W0:Y:S08]  /*0a40*/  LDC.64 R20, c[0x4][0x10] ;  /* 0x01000400ff147b82 */ /* 0x000e300000000a00 */
[----:B------:R-:W4:Y:S01]  /*0a50*/  LDC.64 R12, c[0x4][0x20] ;  /* 0x01000800ff0c7b82 */ /* 0x000f220000000a00 */
[----:B------:R-:W-:Y:S01]  /*0a60*/  IMAD.MOV.U32 R3, RZ, RZ, 0x1 ;  /* 0x00000001ff037424 */ /* 0x000fe200078e00ff */
[----:B------:R-:W5:Y:S01]  /*0a70*/  LDCU.64 UR4, c[0x4][0x70] ;  /* 0x01000e00ff0477ac */ /* 0x000f620008000a00 */
[----:B-1----:R-:W-:-:S06]  /*0a80*/  IMAD.WIDE R6, R11, 0x8, R6 ;  /* 0x000000080b067825 */ /* 0x002fcc00078e0206 */
[----:B------:R-:W2:Y:S04]  /*0a90*/  LDG.E.64 R6, desc[UR36][R6.64] ;  /* 0x0000002406067981 */ /* 0x000ea8000c1e1b00 */
[----:B--2---:R1:W-:Y:S04]  /*0aa0*/  STG.E.64 desc[UR36][R8.64], R6 ;  /* 0x0000000608007986 */ /* 0x0043e8000c101b24 */
[----:B---3--:R-:W0:Y:S04]  /*0ab0*/  LDG.E.64 R4, desc[UR36][R14.64] ;  /* 0x000000240e047981 */ /* 0x008e28000c1e1b00 */
[----:B0-----:R-:W-:Y:S04]  /*0ac0*/  STG.E.64 desc[UR36][R20.64], R4 ;  /* 0x0000000414007986 */ /* 0x001fe8000c101b24 */
[----:B----4-:R-:W2:Y:S04]  /*0ad0*/  LDG.E.64 R10, desc[UR36][R12.64] ;  /* 0x000000240c0a7981 */ /* 0x010ea8000c1e1b00 */
[----:B--2---:R-:W-:Y:S04]  /*0ae0*/  ST.E.64 desc[UR36][R10.64+0x20], R4 ;  /* 0x000020040a007985 */ /* 0x004fe8000c101b24 */
[----:B------:R-:W-:Y:S04]  /*0af0*/  ST.E.64 desc[UR36][R6.64+0x20], R10 ;  /* 0x0000200a06007985 */ /* 0x000fe8000c101b24 */
[----:B------:R-:W-:Y:S04]  /*0b00*/  ST.E.64 desc[UR36][R6.64+0x18], R4 ;  /* 0x0000180406007985 */ /* 0x000fe8000c101b24 */
[----:B------:R-:W-:Y:S04]  /*0b10*/  ST.E.64 desc[UR36][R6.64+0x10], R4 ;  /* 0x0000100406007985 */ /* 0x000fe8000c101b24 */
[----:B------:R5:W-:Y:S04]  /*0b20*/  ST.E.64 desc[UR36][R10.64+0x10], R4 ;  /* 0x000010040a007985 */ /* 0x000be8000c101b24 */
[----:B------:R-:W-:Y:S04]  /*0b30*/  ST.E.64 desc[UR36][R10.64+0x18], R6 ;  /* 0x000018060a007985 */ /* 0x000fe8000c101b24 */
[----:B------:R-:W-:Y:S04]  /*0b40*/  ST.E desc[UR36][R10.64+0x8], RZ ;  /* 0x000008ff0a007985 */ /* 0x000fe8000c101924 */
[----:B------:R0:W-:Y:S04]  /*0b50*/  ST.E desc[UR36][R6.64+0x8], RZ ;  /* 0x000008ff06007985 */ /* 0x0001e8000c101924 */
[----:B------:R2:W-:Y:S04]  /*0b60*/  ST.E desc[UR36][R10.64+0x4], R3 ;  /* 0x000004030a007985 */ /* 0x0005e8000c101924 */
[----:B-1----:R-:W3:Y:S04]  /*0b70*/  LDG.E.64 R8, desc[UR36][R8.64] ;  /* 0x0000002408087981 */ /* 0x002ee8000c1e1b00 */
[----:B---3--:R2:W-:Y:S04]  /*0b80*/  ST.E desc[UR36][R8.64+0x4], R3 ;  /* 0x0000040308007985 */ /* 0x0085e8000c101924 */
[----:B------:R-:W3:Y:S04]  /*0b90*/  LDG.E.64 R12, desc[UR36][R12.64] ;  /* 0x000000240c0c7981 */ /* 0x000ee8000c1e1b00 */
[----:B------:R-:W3:Y:S01]  /*0ba0*/  LDG.E.64 R14, desc[UR36][R14.64] ;  /* 0x000000240e0e7981 */ /* 0x000ee2000c1e1b00 */
[----:B------:R2:W1:Y:S01]  /*0bb0*/  LDC.64 R24, c[0x4][R22] ;  /* 0x0100000016187b82 */ /* 0x0004620000000a00 */
[----:B-----5:R-:W-:Y:S01]  /*0bc0*/  IMAD.U32 R4, RZ, RZ, UR4 ;  /* 0x00000004ff047e24 */ /* 0x020fe2000f8e00ff */
[----:B0-----:R-:W-:Y:S01]  /*0bd0*/  CS2R R6, SRZ ;  /* 0x0000000000067805 */ /* 0x001fe2000001ff00 */
[----:B------:R-:W-:Y:S01]  /*0be0*/  IMAD.U32 R5, RZ, RZ, UR5 ;  /* 0x00000005ff057e24 */ /* 0x000fe2000f8e00ff */
[----:B---3--:R2:W-:Y:S04]  /*0bf0*/  ST.E.64 desc[UR36][R14.64+0x20], R12 ;  /* 0x0000200c0e007985 */ /* 0x0085e8000c101b24 */
[----:B-1----:R2:W-:Y:S02]  /*0c00*/  ST.E desc[UR36][R14.64+0x8], RZ ;  /* 0x000008ff0e007985 */ /* 0x0025e4000c101924 */
[----:B------:R-:W-:-:S07]  /*0c10*/  LEPC R20, `(.L_x_10) ;  /* 0x000000001014794e */ /* 0x000fce0000000000 */
[----:B--2---:R-:W-:Y:S05]  /*0c20*/  CALL.ABS.NOINC R24 ;  /* 0x0000000018007343 */ /* 0x004fea0003c00000 */
.L_x_10:
[----:B------:R-:W0:Y:S01]  /*0c30*/  LDC.64 R4, c[0x4][0x58] ;  /* 0x01001600ff047b82 */ /* 0x000e220000000a00 */
[----:B------:R-:W-:-:S05]  /*0c40*/  IMAD.MOV.U32 R3, RZ, RZ, 0x1 ;  /* 0x00000001ff037424 */ /* 0x000fca00078e00ff */
[----:B0-----:R0:W-:Y:S02]  /*0c50*/  REDG.E.ADD.STRONG.GPU desc[UR36][R4.64], R3 ;  /* 0x000000030400798e */ /* 0x0011e4000c12e124 */
.L_x_1:
[----:B------:R-:W-:Y:S05]  /*0c60*/  BSYNC B6 ;  /* 0x0000000000067941 */ /* 0x000fea0003800000 */
.L_x_0:
[----:B------:R-:W1:Y:S01]  /*0c70*/  LDC.64 R8, c[0x4][0x48] ;  /* 0x01001200ff087b82 */ /* 0x000e620000000a00 */
[----:B------:R-:W-:Y:S01]  /*0c80*/  BSSY B0, `(.L_x_11) ;  /* 0x0000007000007945 */ /* 0x000fe20003800000 */
[----:B0-----:R-:W-:-:S07]  /*0c90*/  IMAD.MOV.U32 R5, RZ, RZ, 0x1 ;  /* 0x00000001ff057424 */ /* 0x001fce00078e00ff */
.L_x_12:
[----:B------:R-:W-:Y:S01]  /*0ca0*/  IMAD.MOV.U32 R4, RZ, RZ, RZ ;  /* 0x000000ffff047224 */ /* 0x000fe200078e00ff */
[----:B------:R-:W-:Y:S05]  /*0cb0*/  YIELD ;  /* 0x0000000000007946 */ /* 0x000fea0003800000 */
[----:B-1----:R-:W2:Y:S02]  /*0cc0*/  ATOMG.E.CAS.STRONG.GPU PT, R0, [R8], R4, R5 ;  /* 0x00000004080073a9 */ /* 0x002ea400001ee105 */
[----:B--2---:R-:W-:-:S13]  /*0cd0*/  ISETP.NE.AND P0, PT, R0, RZ, PT ;  /* 0x000000ff0000720c */ /* 0x004fda0003f05270 */
[----:B------:R-:W-:Y:S05]  /*0ce0*/  @!P0 BRA `(.L_x_12) ;  /* 0xfffffffc00ec8947 */ /* 0x000fea000383ffff */
[----:B------:R-:W-:Y:S05]  /*0cf0*/  BSYNC B0 ;  /* 0x0000000000007941 */ /* 0x000fea0003800000 */
.L_x_11:
[----:B------:R-:W0:Y:S01]  /*0d00*/  S2R R0, SR_LANEID ;  /* 0x0000000000007919 */ /* 0x000e220000000000 */
[----:B------:R-:W1:Y:S01]  /*0d10*/  LDC.64 R26, c[0x4][0x30] ;  /* 0x01000c00ff1a7b82 */ /* 0x000e620000000a00 */
[----:B------:R-:W-:Y:S02]  /*0d20*/  VOTEU.ANY UR4, UPT, PT ;  /* 0x0000000000047886 */ /* 0x000fe400038e0100 */
[----:B------:R-:W-:Y:S02]  /*0d30*/  UFLO.U32 UR5, UR4 ;  /* 0x00000004000572bd */ /* 0x000fe400080e0000 */
[----:B------:R-:W1:Y:S03]  /*0d40*/  POPC R13, UR4 ;  /* 0x00000004000d7d09 */ /* 0x000e660008000000 */
[----:B------:R-:W2:Y:S08]  /*0d50*/  LDC.64 R6, c[0x4][0x38] ;  /* 0x01000e00ff067b82 */ /* 0x000eb00000000a00 */
[----:B------:R-:W3:Y:S01]  /*0d60*/  LDC.64 R28, c[0x4][0x8] ;  /* 0x01000200ff1c7b82 */ /* 0x000ee20000000a00 */
[----:B0-----:R-:W-:-:S07]  /*0d70*/  ISETP.EQ.U32.AND P0, PT, R0, UR5, PT ;  /* 0x0000000500007c0c */ /* 0x001fce000bf02070 */
[----:B------:R-:W0:Y:S01]  /*0d80*/  LDC.64 R20, c[0x4][0x18] ;  /* 0x01000600ff147b82 */ /* 0x000e220000000a00 */
[----:B------:R-:W-:Y:S01]  /*0d90*/  HFMA2 R31, -RZ, RZ, 0, 5.9604644775390625e-08 ;  /* 0x00000001ff1f7431 */ /* 0x000fe200000001ff */
[----:B------:R-:W-:Y:S01]  /*0da0*/  MOV R0, 0x0 ;  /* 0x0000000000007802 */ /* 0x000fe20000000f00 */
[----:B------:R-:W4:Y:S03]  /*0db0*/  LDCU.64 UR4, c[0x4][0x68] ;  /* 0x01000d00ff0477ac */ /* 0x000f260008000a00 */
[----:B-1----:R-:W-:Y:S04]  /*0dc0*/  @P0 REDG.E.ADD.STRONG.GPU desc[UR36][R26.64], R13 ;  /* 0x0000000d1a00098e */ /* 0x002fe8000c12e124 */
[----:B--2---:R1:W-:Y:S04]  /*0dd0*/  @P0 REDG.E.ADD.STRONG.GPU desc[UR36][R6.64], R13 ;  /* 0x0000000d0600098e */ /* 0x0043e8000c12e124 */
[----:B------:R-:W2:Y:S04]  /*0de0*/  LDG.E R3, desc[UR36][R26.64] ;  /* 0x000000241a037981 */ /* 0x000ea8000c1e1900 */
[----:B---3--:R-:W2:Y:S02]  /*0df0*/  LDG.E.64 R4, desc[UR36][R28.64] ;  /* 0x000000241c047981 */ /* 0x008ea4000c1e1b00 */
[----:B--2---:R-:W-:-:S05]  /*0e00*/  IMAD.WIDE R4, R3, 0x28, R4 ;  /* 0x0000002803047825 */ /* 0x004fca00078e0204 */
[----:B------:R2:W-:Y:S04]  /*0e10*/  ST.E desc[UR36][R4.64], R2 ;  /* 0x0000000204007985 */ /* 0x0005e8000c101924 */
[----:B------:R-:W3:Y:S04]  /*0e20*/  LDG.E R3, desc[UR36][R26.64] ;  /* 0x000000241a037981 */ /* 0x000ee8000c1e1900 */
[----:B------:R-:W3:Y:S02]  /*0e30*/  LDG.E.64 R10, desc[UR36][R28.64] ;  /* 0x000000241c0a7981 */ /* 0x000ee4000c1e1b00 */
[----:B---3--:R-:W-:-:S05]  /*0e40*/  IMAD.WIDE R10, R3, 0x28, R10 ;  /* 0x00000028030a7825 */ /* 0x008fca00078e020a */
[----:B------:R3:W-:Y:S04]  /*0e50*/  ST.E desc[UR36][R10.64+0x8], R31 ;  /* 0x0000081f0a007985 */ /* 0x0007e8000c101924 */
[----:B------:R-:W5:Y:S04]  /*0e60*/  LDG.E R3, desc[UR36][R26.64] ;  /* 0x000000241a037981 */ /* 0x000f68000c1e1900 */
[----:B-1----:R-:W5:Y:S04]  /*0e70*/  LDG.E.64 R12, desc[UR36][R28.64] ;  /* 0x000000241c0c7981 */ /* 0x002f68000c1e1b00 */
[----:B0-----:R-:W4:Y:S01]  /*0e80*/  LDG.E.64 R20, desc[UR36][R20.64] ;  /* 0x0000002414147981 */ /* 0x001f22000c1e1b00 */
[----:B-----5:R-:W-:-:S05]  /*0e90*/  IMAD.WIDE R12, R3, 0x28, R12 ;  /* 0x00000028030c7825 */ /* 0x020fca00078e020c */
[----:B----4-:R-:W-:Y:S04]  /*0ea0*/  ST.E.64 desc[UR36][R12.64+0x20], R20 ;  /* 0x000020140c007985 */ /* 0x010fe8000c101b24 */
[----:B--2---:R-:W2:Y:S02]  /*0eb0*/  LDG.E.64 R4, desc[UR36][R28.64] ;  /* 0x000000241c047981 */ /* 0x004ea4000c1e1b00 */
[----:B--2---:R-:W-:-:S05]  /*0ec0*/  IMAD.WIDE R4, R3, 0x28, R4 ;  /* 0x0000002803047825 */ /* 0x004fca00078e0204 */
[----:B------:R0:W-:Y:S04]  /*0ed0*/  ST.E.64 desc[UR36][R4.64+0x18], R20 ;  /* 0x0000181404007985 */ /* 0x0001e8000c101b24 */
[----:B------:R-:W2:Y:S02]  /*0ee0*/  LDG.E.64 R14, desc[UR36][R28.64] ;  /* 0x000000241c0e7981 */ /* 0x000ea4000c1e1b00 */
[----:B--2---:R-:W-:Y:S02]  /*0ef0*/  IMAD.WIDE R24, R3, 0x28, R14 ;  /* 0x0000002803187825 */ /* 0x004fe400078e020e */
[----:B------:R-:W1:Y:S03]  /*0f00*/  LDC.64 R14, c[0x4][0x40] ;  /* 0x01001000ff0e7b82 */ /* 0x000e660000000a00 */
[----:B------:R2:W-:Y:S04]  /*0f10*/  ST.E.64 desc[UR36][R24.64+0x10], R20 ;  /* 0x0000101418007985 */ /* 0x0005e8000c101b24 */
[----:B---3--:R-:W3:Y:S04]  /*0f20*/  LDG.E.64 R10, desc[UR36][R28.64] ;  /* 0x000000241c0a7981 */ /* 0x008ee8000c1e1b00 */
[----:B------:R4:W1:Y:S01]  /*0f30*/  LDG.E R7, desc[UR36][R6.64] ;  /* 0x0000002406077981 */ /* 0x000862000c1e1900 */
[----:B0-----:R-:W-:-:S02]  /*0f40*/  IMAD.U32 R4, RZ, RZ, UR4 ;  /* 0x00000004ff047e24 */ /* 0x001fc4000f8e00ff */
[----:B------:R-:W-:Y:S01]  /*0f50*/  IMAD.U32 R5, RZ, RZ, UR5 ;  /* 0x00000005ff057e24 */ /* 0x000fe2000f8e00ff */
[----:B------:R2:W-:Y:S01]  /*0f60*/  STL [R1], R2 ;  /* 0x0000000201007387 */ /* 0x0005e20000100800 */
[----:B----4-:R-:W-:Y:S02]  /*0f70*/  IMAD.MOV.U32 R6, RZ, RZ, R18 ;  /* 0x000000ffff067224 */ /* 0x010fe400078e0012 */
[----:B---3--:R-:W-:-:S04]  /*0f80*/  IMAD.WIDE R10, R3, 0x28, R10 ;  /* 0x00000028030a7825 */ /* 0x008fc800078e020a */
[----:B-1----:R-:W-:Y:S02]  /*0f90*/  IMAD.WIDE R12, R7, 0x8, R14 ;  /* 0x00000008070c7825 */ /* 0x002fe400078e020e */
[----:B------:R2:W0:Y:S02]  /*0fa0*/  LDC.64 R14, c[0x4][R0] ;  /* 0x01000000000e7b82 */ /* 0x0004240000000a00 */
[----:B------:R-:W-:Y:S01]  /*0fb0*/  IMAD.MOV.U32 R7, RZ, RZ, R19 ;  /* 0x000000ffff077224 */ /* 0x000fe200078e0013 */
[----:B------:R2:W-:Y:S04]  /*0fc0*/  STG.E.64 desc[UR36][R12.64], R10 ;  /* 0x0000000a0c007986 */ /* 0x0005e8000c101b24 */
[----:B------:R2:W-:Y:S02]  /*0fd0*/  STG.E desc[UR36][R8.64], RZ ;  /* 0x000000ff08007986 */ /* 0x0005e4000c101924 */
[----:B--2---:R-:W-:-:S07]  /*0fe0*/  LEPC R20, `(.L_x_13) ;  /* 0x000000001014794e */ /* 0x004fce0000000000 */
[----:B0-----:R-:W-:Y:S05]  /*0ff0*/  CALL.ABS.NOINC R14 ;  /* 0x000000000e007343 */ /* 0x001fea0003c00000 */
.L_x_13:
[----:B------:R-:W0:Y:S08]  /*1000*/  LDC.64 R4, c[0x4][0x38] ;  /* 0x01000e00ff047b82 */ /* 0x000e300000000a00 */
[----:B------:R-:W1:Y:S01]  /*1010*/  LDC.64 R18, c[0x4][0x40] ;  /* 0x01001000ff127b82 */ /* 0x000e620000000a00 */
[----:B0-----:R-:W1:Y:S02]  /*1020*/  LDG.E R5, desc[UR36][R4.64] ;  /* 0x0000002404057981 */ /* 0x001e64000c1e1900 */
[----:B-1----:R-:W-:-:S06]  /*1030*/  IMAD.WIDE R18, R5, 0x8, R18 ;  /* 0x0000000805127825 */ /* 0x002fcc00078e0212 */
[----:B------:R-:W5:Y:S01]  /*1040*/  LDG.E.64 R18, desc[UR36][R18.64] ;  /* 0x0000002412127981 */ /* 0x000f62000c1e1b00 */
[----:B------:R-:W-:Y:S01]  /*1050*/  BSSY B9, `(.L_x_14) ;  /* 0x0000254000097945 */ /* 0x000fe20003800000 */
.L_x_37:
[----:B------:R-:W0:Y:S08]  /*1060*/  LDC.64 R4, c[0x4][0x18] ;  /* 0x01000600ff047b82 */ /* 0x000e300000000a00 */
[----:B------:R-:W1:Y:S01]  /*1070*/  LDC.64 R6, c[0x4][0x10] ;  /* 0x01000400ff067b82 */ /* 0x000e620000000a00 */
[----:B0----5:R-:W5:Y:S04]  /*1080*/  LDG.E.64 R4, desc[UR36][R4.64] ;  /* 0x0000002404047981 */ /* 0x021f68000c1e1b00 */
[----:B-1----:R-:W5:Y:S01]  /*1090*/  LDG.E.64 R6, desc[UR36][R6.64] ;  /* 0x0000002406067981 */ /* 0x002f62000c1e1b00 */
[----:B------:R-:W-:Y:S05]  /*10a0*/  YIELD ;  /* 0x0000000000007946 */ /* 0x000fea0003800000 */
[----:B------:R-:W-:Y:S01]  /*10b0*/  BSSY B0, `(.L_x_15) ;  /* 0x0000007000007945 */ /* 0x000fe20003800000 */
[----:B------:R-:W-:-:S07]  /*10c0*/  IMAD.MOV.U32 R9, RZ, RZ, 0x1 ;  /* 0x00000001ff097424 */ /* 0x000fce00078e00ff */
.L_x_16:
[----:B------:R-:W-:Y:S01]  /*10d0*/  IMAD.MOV.U32 R8, RZ, RZ, RZ ;  /* 0x000000ffff087224 */ /* 0x000fe200078e00ff */
[----:B------:R-:W-:Y:S05]  /*10e0*/  YIELD ;  /* 0x0000000000007946 */ /* 0x000fea0003800000 */
[----:B-----5:R-:W2:Y:S02]  /*10f0*/  ATOM.E.CAS.STRONG.GPU PT, R0, [R6+0x8], R8, R9 ;  /* 0x000008080600738b */ /* 0x020ea400001ee109 */
[----:B--2---:R-:W-:-:S13]  /*1100*/  ISETP.NE.AND P0, PT, R0, RZ, PT ;  /* 0x000000ff0000720c */ /* 0x004fda0003f05270 */
[----:B------:R-:W-:Y:S05]  /*1110*/  @!P0 BRA `(.L_x_16) ;  /* 0xfffffffc00ec8947 */ /* 0x000fea000383ffff */
[----:B------:R-:W-:Y:S05]  /*1120*/  BSYNC B0 ;  /* 0x0000000000007941 */ /* 0x000fea0003800000 */
.L_x_15:
[----:B------:R-:W-:Y:S01]  /*1130*/  ISETP.NE.U32.AND P0, PT, R6, R4, PT ;  /* 0x000000040600720c */ /* 0x000fe20003f05070 */
[----:B------:R-:W-:Y:S01]  /*1140*/  BSSY B8, `(.L_x_17) ;  /* 0x0000034000087945 */ /* 0x000fe20003800000 */
[----:B------:R-:W-:Y:S02]  /*1150*/  IMAD.MOV.U32 R8, RZ, RZ, R4 ;  /* 0x000000ffff087224 */ /* 0x000fe400078e0004 */
[----:B------:R-:W-:Y:S01]  /*1160*/  ISETP.NE.AND.EX P0, PT, R7, R5, PT, P0 ;  /* 0x000000050700720c */ /* 0x000fe20003f05300 */
[----:B------:R-:W-:-:S12]  /*1170*/  IMAD.MOV.U32 R9, RZ, RZ, R5 ;  /* 0x000000ffff097224 */ /* 0x000fd800078e0005 */
[----:B------:R-:W-:Y:S05]  /*1180*/  @!P0 BRA `(.L_x_18) ;  /* 0x0000000000ac8947 */ /* 0x000fea0003800000 */
.L_x_26:
[----:B------:R-:W2:Y:S01]  /*1190*/  LD.E R3, desc[UR36][R6.64] ;  /* 0x0000002406037980 */ /* 0x000ea2000c101900 */
[----:B------:R-:W-:Y:S05]  /*11a0*/  YIELD ;  /* 0x0000000000007946 */ /* 0x000fea0003800000 */
[----:B01----:R-:W-:Y:S02]  /*11b0*/  IMAD.MOV.U32 R8, RZ, RZ, R6 ;  /* 0x000000ffff087224 */ /* 0x003fe400078e0006 */
[----:B------:R-:W-:Y:S01]  /*11c0*/  IMAD.MOV.U32 R9, RZ, RZ, R7 ;  /* 0x000000ffff097224 */ /* 0x000fe200078e0007 */
[----:B--2---:R-:W-:-:S13]  /*11d0*/  ISETP.NE.AND P0, PT, R2, R3, PT ;  /* 0x000000030200720c */ /* 0x004fda0003f05270 */
[----:B------:R-:W-:Y:S05]  /*11e0*/  @!P0 BREAK B8 ;  /* 0x0000000000088942 */ /* 0x000fea0003800000 */
[----:B------:R-:W-:Y:S05]  /*11f0*/  @!P0 BRA `(.L_x_19) ;  /* 0x0000002000e08947 */ /* 0x000fea0003800000 */
[----:B------:R-:W-:Y:S01]  /*1200*/  ISETP.GE.AND P0, PT, R2, R3, PT ;  /* 0x000000030200720c */ /* 0x000fe20003f06270 */
[----:B------:R-:W-:-:S12]  /*1210*/  BSSY.RELIABLE B0, `(.L_x_20) ;  /* 0x000001f000007945 */ /* 0x000fd80003800100 */
[----:B------:R-:W-:Y:S05]  /*1220*/  @P0 BRA `(.L_x_21) ;  /* 0x0000000000400947 */ /* 0x000fea0003800000 */
[----:B------:R-:W2:Y:S02]  /*1230*/  LD.E.64 R6, desc[UR36][R8.64+0x10] ;  /* 0x0000102408067980 */ /* 0x000ea4000c101b00 */
[----:B--2---:R-:W-:-:S04]  /*1240*/  ISETP.NE.U32.AND P0, PT, R6, R4, PT ;  /* 0x000000040600720c */ /* 0x004fc80003f05070 */
[----:B------:R-:W-:-:S13]  /*1250*/  ISETP.NE.AND.EX P0, PT, R7, R5, PT, P0 ;  /* 0x000000050700720c */ /* 0x000fda0003f05300 */
[----:B------:R-:W-:Y:S05]  /*1260*/  @!P0 BRA `(.L_x_22) ;  /* 0x0000000000648947 */ /* 0x000fea0003800000 */
[----:B------:R-:W-:Y:S02]  /*1270*/  HFMA2 R11, -RZ, RZ, 0, 5.9604644775390625e-08 ;  /* 0x00000001ff0b7431 */ /* 0x000fe400000001ff */
[----:B------:R-:W-:-:S05]  /*1280*/  IMAD.MOV.U32 R10, RZ, RZ, RZ ;  /* 0x000000ffff0a7224 */ /* 0x000fca00078e00ff */
[----:B------:R-:W2:Y:S02]  /*1290*/  ATOM.E.CAS.STRONG.GPU PT, R0, [R6+0x8], R10, R11 ;  /* 0x0000080a0600738b */ /* 0x000ea400001ee10b */
[----:B--2---:R-:W-:-:S13]  /*12a0*/  ISETP.NE.AND P0, PT, R0, RZ, PT ;  /* 0x000000ff0000720c */ /* 0x004fda0003f05270 */
[----:B------:R-:W-:Y:S05]  /*12b0*/  @!P0 BREAK.RELIABLE B0 ;  /* 0x0000000000008942 */ /* 0x000fea0003800100 */
[----:B------:R-:W-:Y:S05]  /*12c0*/  @!P0 BREAK B8 ;  /* 0x0000000000088942 */ /* 0x000fea0003800000 */
[----:B------:R-:W-:Y:S05]  /*12d0*/  @!P0 BRA `(.L_x_23) ;  /* 0x00000000000c8947 */ /* 0x000fea0003800000 */
[----:B------:R1:W5:Y:S04]  /*12e0*/  LD.E.64 R6, desc[UR36][R8.64+0x10] ;  /* 0x0000102408067980 */ /* 0x000368000c101b00 */
[----:B------:R1:W-:Y:S01]  /*12f0*/  ST.E desc[UR36][R8.64+0x8], RZ ;  /* 0x000008ff08007985 */ /* 0x0003e2000c101924 */
[----:B------:R-:W-:Y:S05]  /*1300*/  BRA `(.L_x_22) ;  /* 0x00000000003c7947 */ /* 0x000fea0003800000 */
.L_x_23:
[----:B------:R2:W-:Y:S01]  /*1310*/  ST.E desc[UR36][R8.64+0x8], RZ ;  /* 0x000008ff08007985 */ /* 0x0005e2000c101924 */
[----:B------:R-:W-:Y:S05]  /*1320*/  BRA `(.L_x_24) ;  /* 0x0000002000987947 */ /* 0x000fea0003800000 */
.L_x_21:
[----:B------:R-:W2:Y:S02]  /*1330*/  LD.E.64 R6, desc[UR36][R8.64+0x18] ;  /* 0x0000182408067980 */ /* 0x000ea4000c101b00 */
[----:B--2---:R-:W-:-:S04]  /*1340*/  ISETP.NE.U32.AND P0, PT, R6, R4, PT ;  /* 0x000000040600720c */ /* 0x004fc80003f05070 */
[----:B------:R-:W-:-:S13]  /*1350*/  ISETP.NE.AND.EX P0, PT, R7, R5, PT, P0 ;  /* 0x000000050700720c */ /* 0x000fda0003f05300 */
[----:B------:R-:W-:Y:S05]  /*1360*/  @!P0 BRA `(.L_x_22) ;  /* 0x0000000000248947 */ /* 0x000fea0003800000 */
[----:B------:R-:W-:Y:S02]  /*1370*/  IMAD.MOV.U32 R11, RZ, RZ, 0x1 ;  /* 0x00000001ff0b7424 */ /* 0x000fe400078e00ff */
[----:B------:R-:W-:-:S05]  /*1380*/  IMAD.MOV.U32 R10, RZ, RZ, RZ ;  /* 0x000000ffff0a7224 */ /* 0x000fca00078e00ff */
[----:B------:R-:W2:Y:S02]  /*1390*/  ATOM.E.CAS.STRONG.GPU PT, R0, [R6+0x8], R10, R11 ;  /* 0x0000080a0600738b */ /* 0x000ea400001ee10b */
[----:B--2---:R-:W-:-:S13]  /*13a0*/  ISETP.NE.AND P0, PT, R0, RZ, PT ;  /* 0x000000ff0000720c */ /* 0x004fda0003f05270 */
[----:B------:R-:W-:Y:S05]  /*13b0*/  @!P0 BREAK.RELIABLE B0 ;  /* 0x0000000000008942 */ /* 0x000fea0003800100 */
[----:B------:R-:W-:Y:S05]  /*13c0*/  @!P0 BREAK B8 ;  /* 0x0000000000088942 */ /* 0x000fea0003800000 */
[----:B------:R-:W-:Y:S05]  /*13d0*/  @!P0 BRA `(.L_x_25) ;  /* 0x0000002000608947 */ /* 0x000fea0003800000 */
[----:B------:R0:W5:Y:S04]  /*13e0*/  LD.E.64 R6, desc[UR36][R8.64+0x18] ;  /* 0x0000182408067980 */ /* 0x000168000c101b00 */
[----:B------:R0:W-:Y:S02]  /*13f0*/  ST.E desc[UR36][R8.64+0x8], RZ ;  /* 0x000008ff08007985 */ /* 0x0001e4000c101924 */
.L_x_22:
[----:B------:R-:W-:Y:S05]  /*1400*/  BSYNC.RELIABLE B0 ;  /* 0x0000000000007941 */ /* 0x000fea0003800100 */
.L_x_20:
[----:B-----5:R-:W-:-:S04]  /*1410*/  ISETP.NE.U32.AND P0, PT, R6, R4, PT ;  /* 0x000000040600720c */ /* 0x020fc80003f05070 */
[----:B------:R-:W-:-:S13]  /*1420*/  ISETP.NE.AND.EX P0, PT, R7, R5, PT, P0 ;  /* 0x000000050700720c */ /* 0x000fda0003f05300 */
[----:B------:R-:W-:Y:S05]  /*1430*/  @P0 BRA `(.L_x_26) ;  /* 0xfffffffc00540947 */ /* 0x000fea000383ffff */
.L_x_18:
[----:B------:R-:W-:-:S04]  /*1440*/  ISETP.NE.U32.AND P0, PT, R8, RZ, PT ;  /* 0x000000ff0800720c */ /* 0x000fc80003f05070 */
[----:B------:R-:W-:-:S13]  /*1450*/  ISETP.NE.AND.EX P0, PT, R9, RZ, PT, P0 ;  /* 0x000000ff0900720c */ /* 0x000fda0003f05300 */
[----:B------:R-:W-:Y:S05]  /*1460*/  @!P0 BREAK B8 ;  /* 0x0000000000088942 */ /* 0x000fea0003800000 */
[----:B------:R-:W-:Y:S05]  /*1470*/  @!P0 BRA `(.L_x_24) ;  /* 0x0000002000448947 */ /* 0x000fea0003800000 */
[----:B------:R-:W-:Y:S05]  /*1480*/  BSYNC B8 ;  /* 0x0000000000087941 */ /* 0x000fea0003800000 */
.L_x_17:
[----:B------:R-:W-:Y:S01]  /*1490*/  ISETP.NE.U32.AND P0, PT, R8, R4, PT ;  /* 0x000000040800720c */ /* 0x000fe20003f05070 */
[----:B------:R-:W-:Y:S03]  /*14a0*/  BSSY.RELIABLE B6, `(.L_x_27) ;  /* 0x0000046000067945 */ /* 0x000fe60003800100 */
[----:B------:R-:W-:-:S13]  /*14b0*/  ISETP.NE.AND.EX P0, PT, R9, R5, PT, P0 ;  /* 0x000000050900720c */ /* 0x000fda0003f05300 */
[----:B------:R-:W-:Y:S05]  /*14c0*/  @P0 BRA `(.L_x_28) ;  /* 0x0000000000380947 */ /* 0x000fea0003800000 */
[----:B------:R-:W2:Y:S01]  /*14d0*/  LDC.64 R4, c[0x4][0x20] ;  /* 0x01000800ff047b82 */ /* 0x000ea20000000a00 */
[----:B------:R-:W-:-:S05]  /*14e0*/  IMAD.MOV.U32 R3, RZ, RZ, 0x1 ;  /* 0x00000001ff037424 */ /* 0x000fca00078e00ff */
[----:B------:R3:W-:Y:S04]  /*14f0*/  ST.E desc[UR36][R18.64+0x4], R3 ;  /* 0x0000040312007985 */ /* 0x0007e8000c101924 */
[----:B--2---:R-:W2:Y:S01]  /*1500*/  LDG.E.64 R4, desc[UR36][R4.64] ;  /* 0x0000002404047981 */ /* 0x004ea2000c1e1b00 */
[----:B01----:R-:W0:Y:S08]  /*1510*/  LDC.64 R8, c[0x4][0x10] ;  /* 0x01000400ff087b82 */ /* 0x003e300000000a00 */
[----:B------:R-:W1:Y:S01]  /*1520*/  LDC.64 R6, c[0x4][0x18] ;  /* 0x01000600ff067b82 */ /* 0x000e620000000a00 */
[----:B--2---:R3:W-:Y:S04]  /*1530*/  ST.E.64 desc[UR36][R18.64+0x20], R4 ;  /* 0x0000200412007985 */ /* 0x0047e8000c101b24 */
[----:B------:R3:W-:Y:S04]  /*1540*/  ST.E.64 desc[UR36][R4.64+0x10], R18 ;  /* 0x0000101204007985 */ /* 0x0007e8000c101b24 */
[----:B0-----:R3:W-:Y:S04]  /*1550*/  STG.E.64 desc[UR36][R8.64], R18 ;  /* 0x0000001208007986 */ /* 0x0017e8000c101b24 */
[----:B-1----:R-:W2:Y:S01]  /*1560*/  LDG.E.64 R6, desc[UR36][R6.64] ;  /* 0x0000002406067981 */ /* 0x002ea2000c1e1b00 */
[----:B------:R-:W-:-:S03]  /*1570*/  IMAD.MOV.U32 R0, RZ, RZ, 0x2 ;  /* 0x00000002ff007424 */ /* 0x000fc600078e00ff */
[----:B--2---:R3:W-:Y:S04]  /*1580*/  ST.E desc[UR36][R6.64+0x8], RZ ;  /* 0x000008ff06007985 */ /* 0x0047e8000c101924 */
[----:B------:R3:W-:Y:S01]  /*1590*/  ST.E desc[UR36][R18.64+0x8], RZ ;  /* 0x000008ff12007985 */ /* 0x0007e2000c101924 */
[----:B------:R-:W-:Y:S05]  /*15a0*/  BRA `(.L_x_29) ;  /* 0x0000000000d47947 */ /* 0x000fea0003800000 */
.L_x_28:
[----:B------:R2:W-:Y:S04]  /*15b0*/  ST.E.64 desc[UR36][R18.64+0x20], R8 ;  /* 0x0000200812007985 */ /* 0x0005e8000c101b24 */
[----:B------:R-:W3:Y:S04]  /*15c0*/  LD.E.64 R10, desc[UR36][R8.64+0x20] ;  /* 0x00002024080a7980 */ /* 0x000ee8000c101b00 */
[----:B---3--:R-:W3:Y:S01]  /*15d0*/  LD.E.64 R6, desc[UR36][R10.64+0x10] ;  /* 0x000010240a067980 */ /* 0x008ee2000c101b00 */
[----:B------:R-:W-:Y:S01]  /*15e0*/  BSSY.RELIABLE B7, `(.L_x_30) ;  /* 0x000002e000077945 */ /* 0x000fe20003800100 */
[----:B---3--:R-:W-:-:S04]  /*15f0*/  ISETP.NE.U32.AND P0, PT, R8, R6, PT ;  /* 0x000000060800720c */ /* 0x008fc80003f05070 */
[----:B------:R-:W-:-:S13]  /*1600*/  ISETP.NE.AND.EX P0, PT, R9, R7, PT, P0 ;  /* 0x000000070900720c */ /* 0x000fda0003f05300 */
[----:B--2---:R-:W-:Y:S05]  /*1610*/  @P0 BRA `(.L_x_31) ;  /* 0x00000000005c0947 */ /* 0x004fea0003800000 */
[----:B------:R-:W-:Y:S02]  /*1620*/  IMAD.MOV.U32 R7, RZ, RZ, 0x1 ;  /* 0x00000001ff077424 */ /* 0x000fe400078e00ff */
[----:B------:R-:W-:-:S05]  /*1630*/  IMAD.MOV.U32 R6, RZ, RZ, RZ ;  /* 0x000000ffff067224 */ /* 0x000fca00078e00ff */
[----:B------:R-:W2:Y:S02]  /*1640*/  ATOM.E.CAS.STRONG.GPU PT, R10, [R10+0x8], R6, R7 ;  /* 0x000008060a0a738b */ /* 0x000ea400001ee107 */
[----:B--2---:R-:W-:-:S13]  /*1650*/  ISETP.NE.AND P0, PT, R10, RZ, PT ;  /* 0x000000ff0a00720c */ /* 0x004fda0003f05270 */
[----:B------:R-:W-:Y:S05]  /*1660*/  @!P0 BRA `(.L_x_32) ;  /* 0x0000000000948947 */ /* 0x000fea0003800000 */
[----:B------:R-:W2:Y:S01]  /*1670*/  LD.E.64 R6, desc[UR36][R8.64+0x20] ;  /* 0x0000202408067980 */ /* 0x000ea2000c101b00 */
[----:B------:R-:W-:Y:S02]  /*1680*/  IMAD.MOV.U32 R10, RZ, RZ, RZ ;  /* 0x000000ffff0a7224 */ /* 0x000fe400078e00ff */
[----:B------:R-:W-:Y:S01]  /*1690*/  IMAD.MOV.U32 R11, RZ, RZ, 0x1 ;  /* 0x00000001ff0b7424 */ /* 0x000fe200078e00ff */
[----:B--2---:R-:W2:Y:S04]  /*16a0*/  LD.E.64 R6, desc[UR36][R6.64+0x18] ;  /* 0x0000182406067980 */ /* 0x004ea8000c101b00 */
[----:B--2---:R-:W2:Y:S02]  /*16b0*/  ATOM.E.CAS.STRONG.GPU PT, R0, [R6+0x8], R10, R11 ;  /* 0x0000080a0600738b */ /* 0x004ea400001ee10b */
[----:B--2---:R-:W-:-:S13]  /*16c0*/  ISETP.NE.AND P0, PT, R0, RZ, PT ;  /* 0x000000ff0000720c */ /* 0x004fda0003f05270 */
[----:B------:R-:W-:Y:S05]  /*16d0*/  @P0 BREAK.RELIABLE B7 ;  /* 0x0000000000070942 */ /* 0x000fea0003800100 */
[----:B------:R-:W-:Y:S05]  /*16e0*/  @P0 BREAK.RELIABLE B6 ;  /* 0x0000000000060942 */ /* 0x000fea0003800100 */
[----:B------:R-:W-:Y:S05]  /*16f0*/  @P0 BRA `(.L_x_33) ;  /* 0x0000000000180947 */ /* 0x000fea0003800000 */
[----:B------:R-:W2:Y:S04]  /*1700*/  LD.E.64 R6, desc[UR36][R8.64+0x20] ;  /* 0x0000202408067980 */ /* 0x000ea8000c101b00 */
[----:B--2---:R2:W-:Y:S04]  /*1710*/  ST.E desc[UR36][R6.64+0x8], RZ ;  /* 0x000008ff06007985 */ /* 0x0045e8000c101924 */
[----:B------:R-:W3:Y:S04]  /*1720*/  LD.E.64 R10, desc[UR36][R8.64+0x20] ;  /* 0x00002024080a7980 */ /* 0x000ee8000c101b00 */
[----:B---3--:R-:W3:Y:S04]  /*1730*/  LD.E.64 R10, desc[UR36][R10.64+0x18] ;  /* 0x000018240a0a7980 */ /* 0x008ee8000c101b00 */
[----:B---3--:R2:W-:Y:S01]  /*1740*/  ST.E desc[UR36][R10.64+0x8], RZ ;  /* 0x000008ff0a007985 */ /* 0x0085e2000c101924 */
[----:B------:R-:W-:Y:S05]  /*1750*/  BRA `(.L_x_32) ;  /* 0x0000000000587947 */ /* 0x000fea0003800000 */
.L_x_33:
[----:B------:R-:W2:Y:S04]  /*1760*/  LD.E.64 R4, desc[UR36][R8.64+0x20] ;  /* 0x0000202408047980 */ /* 0x000ea8000c101b00 */
[----:B--2---:R2:W-:Y:S01]  /*1770*/  ST.E desc[UR36][R4.64+0x8], RZ ;  /* 0x000008ff04007985 */ /* 0x0045e2000c101924 */
[----:B------:R-:W-:Y:S05]  /*1780*/  BRA `(.L_x_34) ;  /* 0x0000000000947947 */ /* 0x000fea0003800000 */
.L_x_31:
[----:B------:R-:W-:Y:S02]  /*1790*/  HFMA2 R6, -RZ, RZ, 0, 0 ;  /* 0x00000000ff067431 */ /* 0x000fe400000001ff */
[----:B------:R-:W-:-:S05]  /*17a0*/  IMAD.MOV.U32 R7, RZ, RZ, 0x1 ;  /* 0x00000001ff077424 */ /* 0x000fca00078e00ff */
        /* <DEDUP_REMOVED lines=14> */
[----:B------:R-:W2:Y:S04]  /*1890*/  LD.E.64 R10, desc[UR36][R8.64+0x20] ;  /* 0x00002024080a7980 */ /* 0x000ea8000c101b00 */
[----:B--2---:R-:W2:Y:S04]  /*18a0*/  LD.E.64 R10, desc[UR36][R10.64+0x10] ;  /* 0x000010240a0a7980 */ /* 0x004ea8000c101b00 */
[----:B--2---:R3:W-:Y:S02]  /*18b0*/  ST.E desc[UR36][R10.64+0x8], RZ ;  /* 0x000008ff0a007985 */ /* 0x0047e4000c101924 */
.L_x_32:
[----:B------:R-:W-:Y:S05]  /*18c0*/  BSYNC.RELIABLE B7 ;  /* 0x0000000000077941 */ /* 0x000fea0003800100 */
.L_x_30:
[----:B------:R4:W-:Y:S01]  /*18d0*/  ST.E.64 desc[UR36][R18.64+0x20], R4 ;  /* 0x0000200412007985 */ /* 0x0009e2000c101b24 */
[----:B------:R-:W-:-:S03]  /*18e0*/  IMAD.MOV.U32 R0, RZ, RZ, 0x1 ;  /* 0x00000001ff007424 */ /* 0x000fc600078e00ff */
[----:B------:R4:W-:Y:S04]  /*18f0*/  ST.E desc[UR36][R8.64+0x8], RZ ;  /* 0x000008ff08007985 */ /* 0x0009e8000c101924 */
.L_x_29:
[----:B------:R-:W-:Y:S05]  /*1900*/  BSYNC.RELIABLE B6 ;  /* 0x0000000000067941 */ /* 0x000fea0003800100 */
.L_x_27:
[----:B---3--:R-:W-:Y:S01]  /*1910*/  MOV R3, 0x0 ;  /* 0x0000000000037802 */ /* 0x008fe20000000f00 */
[----:B------:R3:W-:Y:S01]  /*1920*/  STL [R1+0x8], R0 ;  /* 0x0000080001007387 */ /* 0x0007e20000100800 */
[----:B------:R-:W5:Y:S01]  /*1930*/  LDCU.64 UR4, c[0x4][0x78] ;  /* 0x01000f00ff0477ac */ /* 0x000f620008000a00 */
[----:B--2---:R-:W-:Y:S01]  /*1940*/  IMAD.MOV.U32 R6, RZ, RZ, R16 ;  /* 0x000000ffff067224 */ /* 0x004fe200078e0010 */
[----:B01--4-:R3:W0:Y:S01]  /*1950*/  LDC.64 R8, c[0x4][R3] ;  /* 0x0100000003087b82 */ /* 0x0136220000000a00 */
[----:B------:R-:W-:Y:S02]  /*1960*/  IMAD.MOV.U32 R7, RZ, RZ, R17 ;  /* 0x000000ffff077224 */ /* 0x000fe400078e0011 */
[----:B-----5:R-:W-:Y:S02]  /*1970*/  IMAD.U32 R4, RZ, RZ, UR4 ;  /* 0x00000004ff047e24 */ /* 0x020fe4000f8e00ff */
[----:B---3--:R-:W-:-:S07]  /*1980*/  IMAD.U32 R5, RZ, RZ, UR5 ;  /* 0x00000005ff057e24 */ /* 0x008fce000f8e00ff */
[----:B------:R-:W-:-:S07]  /*1990*/  LEPC R20, `(.L_x_36) ;  /* 0x000000001014794e */ /* 0x000fce0000000000 */
[----:B0-----:R-:W-:Y:S05]  /*19a0*/  CALL.ABS.NOINC R8 ;  /* 0x0000000008007343 */ /* 0x001fea0003c00000 */
.L_x_36:
[----:B------:R-:W-:Y:S05]  /*19b0*/  BRA `(.L_x_37) ;  /* 0xfffffff400a87947 */ /* 0x000fea000383ffff */
.L_x_35:
[----:B------:R-:W2:Y:S04]  /*19c0*/  LD.E.64 R4, desc[UR36][R8.64+0x20] ;  /* 0x0000202408047980 */ /* 0x000ea8000c101b00 */
[----:B--2---:R3:W-:Y:S02]  /*19d0*/  ST.E desc[UR36][R4.64+0x8], RZ ;  /* 0x000008ff04007985 */ /* 0x0047e4000c101924 */
.L_x_34:
[----:B------:R-:W4:Y:S01]  /*19e0*/  LD.E R0, desc[UR36][R18.64] ;  /* 0x0000002412007980 */ /* 0x000f22000c101900 */
[----:B------:R-:W2:Y:S03]  /*19f0*/  LDCU.64 UR4, c[0x4][0x78] ;  /* 0x01000f00ff0477ac */ /* 0x000ea60008000a00 */
[----:B------:R-:W4:Y:S01]  /*1a00*/  LD.E R3, desc[UR36][R8.64] ;  /* 0x0000002408037980 */ /* 0x000f22000c101900 */
[----:B------:R-:W-:Y:S01]  /*1a10*/  IMAD.MOV.U32 R6, RZ, RZ, R16 ;  /* 0x000000ffff067224 */ /* 0x000fe200078e0010 */
[----:B------:R-:W-:Y:S01]  /*1a20*/  MOV R7, R17 ;  /* 0x0000001100077202 */ /* 0x000fe20000000f00 */
[----:B--23--:R-:W-:Y:S02]  /*1a30*/  IMAD.U32 R4, RZ, RZ, UR4 ;  /* 0x00000004ff047e24 */ /* 0x00cfe4000f8e00ff */
[----:B------:R-:W-:Y:S01]  /*1a40*/  IMAD.U32 R5, RZ, RZ, UR5 ;  /* 0x00000005ff057e24 */ /* 0x000fe2000f8e00ff */
[----:B----4-:R-:W-:-:S02]  /*1a50*/  ISETP.GE.AND P0, PT, R0, R3, PT ;  /* 0x000000030000720c */ /* 0x010fc40003f06270 */
[----:B------:R-:W-:-:S04]  /*1a60*/  MOV R0, 0x0 ;  /* 0x0000000000007802 */ /* 0x000fc80000000f00 */
[----:B------:R2:W3:Y:S07]  /*1a70*/  LDC.64 R10, c[0x4][R0] ;  /* 0x01000000000a7b82 */ /* 0x0004ee0000000a00 */
[----:B------:R2:W-:Y:S04]  /*1a80*/  @!P0 ST.E.64 desc[UR36][R8.64+0x10], R18 ;  /* 0x0000101208008985 */ /* 0x0005e8000c101b24 */
[----:B------:R2:W-:Y:S04]  /*1a90*/  @P0 ST.E.64 desc[UR36][R8.64+0x18], R18 ;  /* 0x0000181208000985 */ /* 0x0005e8000c101b24 */
[----:B------:R2:W-:Y:S02]  /*1aa0*/  STL [R1+0x8], RZ ;  /* 0x000008ff01007387 */ /* 0x0005e40000100800 */
[----:B------:R-:W-:-:S07]  /*1ab0*/  LEPC R20, `(.L_x_38) ;  /* 0x000000001014794e */ /* 0x000fce0000000000 */
[----:B0123--:R-:W-:Y:S05]  /*1ac0*/  CALL.ABS.NOINC R10 ;  /* 0x000000000a007343 */ /* 0x00ffea0003c00000 */
.L_x_38:
[----:B------:R-:W2:Y:S01]  /*1ad0*/  LD.E.64 R6, desc[UR36][R18.64+0x20] ;  /* 0x0000202412067980 */ /* 0x000ea2000c101b00 */
[----:B------:R-:W0:Y:S03]  /*1ae0*/  LDC.64 R10, c[0x4][0x10] ;  /* 0x01000400ff0a7b82 */ /* 0x000e260000000a00 */
[----:B0-----:R-:W3:Y:S04]  /*1af0*/  LDG.E.64 R10, desc[UR36][R10.64] ;  /* 0x000000240a0a7981 */ /* 0x001ee8000c1e1b00 */
[----:B--2---:R-:W2:Y:S04]  /*1b00*/  LD.E.64 R8, desc[UR36][R6.64+0x20] ;  /* 0x0000202406087980 */ /* 0x004ea8000c101b00 */
[----:B--2---:R-:W2:Y:S01]  /*1b10*/  LD.E.64 R4, desc[UR36][R8.64+0x10] ;  /* 0x0000102408047980 */ /* 0x004ea2000c101b00 */
[----:B------:R-:W-:Y:S01]  /*1b20*/  BSSY B2, `(.L_x_39) ;  /* 0x000017d000027945 */ /* 0x000fe20003800000 */
[----:B------:R-:W-:Y:S01]  /*1b30*/  IMAD.MOV.U32 R0, RZ, RZ, RZ ;  /* 0x000000ffff007224 */ /* 0x000fe200078e00ff */
[----:B--2---:R-:W-:-:S04]  /*1b40*/  ISETP.NE.U32.AND P0, PT, R6, R4, PT ;  /* 0x000000040600720c */ /* 0x004fc80003f05070 */
[----:B------:R-:W-:-:S13]  /*1b50*/  ISETP.NE.AND.EX P0, PT, R7, R5, PT, P0 ;  /* 0x000000050700720c */ /* 0x000fda0003f05300 */
[----:B------:R0:W5:Y:S01]  /*1b60*/  @!P0 LD.E.64 R4, desc[UR36][R8.64+0x18] ;  /* 0x0000182408048980 */ /* 0x000162000c101b00 */
[----:B---3--:R-:W-:-:S04]  /*1b70*/  ISETP.NE.U32.AND P0, PT, R18, R10, PT ;  /* 0x0000000a1200720c */ /* 0x008fc80003f05070 */
[----:B------:R-:W-:-:S13]  /*1b80*/  ISETP.NE.AND.EX P0, PT, R19, R11, PT, P0 ;  /* 0x0000000b1300720c */ /* 0x000fda0003f05300 */
[----:B0-----:R-:W-:Y:S05]  /*1b90*/  @!P0 BRA `(.L_x_40) ;  /* 0x0000001400d48947 */ /* 0x001fea0003800000 */
[----:B------:R-:W-:-:S07]  /*1ba0*/  IMAD.MOV.U32 R0, RZ, RZ, RZ ;  /* 0x000000ffff007224 */ /* 0x000fce00078e00ff */
.L_x_73:
[----:B------:R-:W2:Y:S04]  /*1bb0*/  LD.E.64 R8, desc[UR36][R18.64+0x20] ;  /* 0x0000202412087980 */ /* 0x000ea8000c101b00 */
[----:B--2---:R-:W2:Y:S02]  /*1bc0*/  LD.E R3, desc[UR36][R8.64+0x4] ;  /* 0x0000042408037980 */ /* 0x004ea4000c101900 */
[----:B--2---:R-:W-:-:S13]  /*1bd0*/  ISETP.NE.AND P0, PT, R3, RZ, PT ;  /* 0x000000ff0300720c */ /* 0x004fda0003f05270 */
[----:B------:R-:W-:Y:S05]  /*1be0*/  @P0 BRA `(.L_x_40) ;  /* 0x0000001400c00947 */ /* 0x000fea0003800000 */
[----:B------:R-:W2:Y:S04]  /*1bf0*/  LD.E.64 R14, desc[UR36][R8.64+0x20] ;  /* 0x00002024080e7980 */ /* 0x000ea8000c101b00 */
[----:B--2---:R-:W2:Y:S01]  /*1c00*/  LD.E.64 R10, desc[UR36][R14.64+0x10] ;  /* 0x000010240e0a7980 */ /* 0x004ea2000c101b00 */
[----:B------:R-:W-:Y:S04]  /*1c10*/  BSSY B1, `(.L_x_41) ;  /* 0x0000168000017945 */ /* 0x000fe80003800000 */
[----:B------:R-:W-:Y:S01]  /*1c20*/  BSSY.RELIABLE B0, `(.L_x_42) ;  /* 0x0000085000007945 */ /* 0x000fe20003800100 */
[----:B--2---:R-:W-:-:S04]  /*1c30*/  ISETP.NE.U32.AND P0, PT, R8, R10, PT ;  /* 0x0000000a0800720c */ /* 0x004fc80003f05070 */
[----:B------:R-:W-:-:S13]  /*1c40*/  ISETP.NE.AND.EX P0, PT, R9, R11, PT, P0 ;  /* 0x0000000b0900720c */ /* 0x000fda0003f05300 */
[----:B------:R-:W-:Y:S05]  /*1c50*/  @P0 BRA `(.L_x_43) ;  /* 0x0000000400dc0947 */ /* 0x000fea0003800000 */
[----:B------:R-:W2:Y:S04]  /*1c60*/  LD.E.64 R10, desc[UR36][R14.64+0x18] ;  /* 0x000018240e0a7980 */ /* 0x000ea8000c101b00 */
[----:B--2---:R-:W2:Y:S02]  /*1c70*/  LD.E R0, desc[UR36][R10.64+0x4] ;  /* 0x000004240a007980 */ /* 0x004ea4000c101900 */
[----:B--2---:R-:W-:-:S13]  /*1c80*/  ISETP.NE.AND P0, PT, R0, RZ, PT ;  /* 0x000000ff0000720c */ /* 0x004fda0003f05270 */
[----:B------:R-:W-:Y:S05]  /*1c90*/  @P0 BREAK.RELIABLE B0 ;  /* 0x0000000000000942 */ /* 0x000fea0003800100 */
[----:B------:R-:W-:Y:S05]  /*1ca0*/  @P0 BRA `(.L_x_44) ;  /* 0x00000000001c0947 */ /* 0x000fea0003800000 */
[----:B------:R-:W-:-:S05]  /*1cb0*/  IMAD.MOV.U32 R3, RZ, RZ, 0x1 ;  /* 0x00000001ff037424 */ /* 0x000fca00078e00ff */
[----:B------:R0:W-:Y:S04]  /*1cc0*/  ST.E desc[UR36][R8.64+0x4], R3 ;  /* 0x0000040308007985 */ /* 0x0001e8000c101924 */
[----:B------:R0:W-:Y:S04]  /*1cd0*/  ST.E desc[UR36][R10.64+0x4], R3 ;  /* 0x000004030a007985 */ /* 0x0001e8000c101924 */
[----:B------:R-:W2:Y:S04]  /*1ce0*/  LD.E.64 R6, desc[UR36][R18.64+0x20] ;  /* 0x0000202412067980 */ /* 0x000ea8000c101b00 */
[----:B--2---:R-:W2:Y:S04]  /*1cf0*/  LD.E.64 R6, desc[UR36][R6.64+0x20] ;  /* 0x0000202406067980 */ /* 0x004ea8000c101b00 */
[----:B--2---:R0:W-:Y:S01]  /*1d00*/  ST.E desc[UR36][R6.64+0x4], RZ ;  /* 0x000004ff06007985 */ /* 0x0041e2000c101924 */
[----:B------:R-:W-:Y:S05]  /*1d10*/  BRA `(.L_x_45) ;  /* 0x0000000400d47947 */ /* 0x000fea0003800000 */
.L_x_44:
[----:B------:R-:W2:Y:S01]  /*1d20*/  LD.E.64 R20, desc[UR36][R8.64+0x18] ;  /* 0x0000182408147980 */ /* 0x000ea2000c101b00 */
[----:B------:R-:W-:Y:S01]  /*1d30*/  BSSY.RECONVERGENT B3, `(.L_x_46) ;  /* 0x0000022000037945 */ /* 0x000fe20003800200 */
[----:B------:R-:W-:Y:S02]  /*1d40*/  IMAD.MOV.U32 R6, RZ, RZ, R18 ;  /* 0x000000ffff067224 */ /* 0x000fe400078e0012 */
[----:B------:R-:W-:Y:S01]  /*1d50*/  IMAD.MOV.U32 R7, RZ, RZ, R19 ;  /* 0x000000ffff077224 */ /* 0x000fe200078e0013 */
[----:B--2---:R-:W-:-:S04]  /*1d60*/  ISETP.NE.U32.AND P0, PT, R18, R20, PT ;  /* 0x000000141200720c */ /* 0x004fc80003f05070 */
[----:B------:R-:W-:-:S13]  /*1d70*/  ISETP.NE.AND.EX P0, PT, R19, R21, PT, P0 ;  /* 0x000000151300720c */ /* 0x000fda0003f05300 */
[----:B------:R-:W-:Y:S05]  /*1d80*/  @P0 BRA `(.L_x_47) ;  /* 0x0000000000700947 */ /* 0x000fea0003800000 */
[----:B------:R-:W0:Y:S02]  /*1d90*/  LDC.64 R6, c[0x4][0x20] ;  /* 0x01000800ff067b82 */ /* 0x000e240000000a00 */
[----:B0-----:R-:W2:Y:S02]  /*1da0*/  LDG.E.64 R6, desc[UR36][R6.64] ;  /* 0x0000002406067981 */ /* 0x001ea4000c1e1b00 */
[----:B--2---:R-:W-:-:S04]  /*1db0*/  ISETP.NE.U32.AND P0, PT, R14, R6, PT ;  /* 0x000000060e00720c */ /* 0x004fc80003f05070 */
[----:B------:R-:W-:-:S13]  /*1dc0*/  ISETP.NE.AND.EX P0, PT, R15, R7, PT, P0 ;  /* 0x000000070f00720c */ /* 0x000fda0003f05300 */
[----:B------:R-:W2:Y:S01]  /*1dd0*/  @!P0 LD.E.64 R10, desc[UR36][R20.64+0x10] ;  /* 0x00001024140a8980 */ /* 0x000ea2000c101b00 */
[----:B------:R-:W0:Y:S03]  /*1de0*/  @!P0 LDC.64 R14, c[0x4][0x10] ;  /* 0x01000400ff0e8b82 */ /* 0x000e260000000a00 */
[----:B--2---:R-:W-:Y:S04]  /*1df0*/  @!P0 ST.E.64 desc[UR36][R10.64+0x20], R8 ;  /* 0x000020080a008985 */ /* 0x004fe8000c101b24 */
[----:B------:R-:W-:Y:S04]  /*1e00*/  @!P0 ST.E.64 desc[UR36][R8.64+0x18], R10 ;  /* 0x0000180a08008985 */ /* 0x000fe8000c101b24 */
[----:B0-----:R-:W-:Y:S04]  /*1e10*/  @!P0 STG.E.64 desc[UR36][R14.64], R20 ;  /* 0x000000140e008986 */ /* 0x001fe8000c101b24 */
[----:B------:R-:W-:Y:S04]  /*1e20*/  @!P0 ST.E.64 desc[UR36][R6.64+0x10], R20 ;  /* 0x0000101406008985 */ /* 0x000fe8000c101b24 */
[----:B------:R0:W-:Y:S04]  /*1e30*/  @!P0 ST.E.64 desc[UR36][R20.64+0x20], R6 ;  /* 0x0000200614008985 */ /* 0x0001e8000c101b24 */
[----:B------:R1:W-:Y:S04]  /*1e40*/  @!P0 ST.E.64 desc[UR36][R8.64+0x20], R20 ;  /* 0x0000201408008985 */ /* 0x0003e8000c101b24 */
[----:B------:R1:W-:Y:S04]  /*1e50*/  @!P0 ST.E.64 desc[UR36][R20.64+0x10], R8 ;  /* 0x0000100814008985 */ /* 0x0003e8000c101b24 */
[----:B------:R-:W2:Y:S04]  /*1e60*/  @P0 LD.E.64 R24, desc[UR36][R20.64+0x10] ;  /* 0x0000102414180980 */ /* 0x000ea8000c101b00 */
[----:B--2---:R1:W-:Y:S04]  /*1e70*/  @P0 ST.E.64 desc[UR36][R24.64+0x20], R8 ;  /* 0x0000200818000985 */ /* 0x0043e8000c101b24 */
[----:B------:R-:W2:Y:S04]  /*1e80*/  @P0 LD.E.64 R12, desc[UR36][R8.64+0x20] ;  /* 0x00002024080c0980 */ /* 0x000ea8000c101b00 */
[----:B------:R1:W-:Y:S04]  /*1e90*/  @P0 ST.E.64 desc[UR36][R8.64+0x18], R24 ;  /* 0x0000181808000985 */ /* 0x0003e8000c101b24 */
[----:B--2---:R1:W-:Y:S04]  /*1ea0*/  @P0 ST.E.64 desc[UR36][R12.64+0x10], R20 ;  /* 0x000010140c000985 */ /* 0x0043e8000c101b24 */
[----:B------:R-:W2:Y:S04]  /*1eb0*/  @P0 LD.E.64 R10, desc[UR36][R8.64+0x20] ;  /* 0x00002024080a0980 */ /* 0x000ea8000c101b00 */
[----:B------:R-:W2:Y:S04]  /*1ec0*/  @P0 LD.E.64 R14, desc[UR36][R8.64+0x18] ;  /* 0x00001824080e0980 */ /* 0x000ea8000c101b00 */
[----:B--2---:R1:W-:Y:S04]  /*1ed0*/  @P0 ST.E.64 desc[UR36][R14.64+0x20], R10 ;  /* 0x0000200a0e000985 */ /* 0x0043e8000c101b24 */
[----:B------:R-:W2:Y:S01]  /*1ee0*/  @P0 LD.E.64 R16, desc[UR36][R8.64+0x18] ;  /* 0x0000182408100980 */ /* 0x000ea2000c101b00 */
[----:B0-----:R-:W-:-:S02]  /*1ef0*/  @!P0 IMAD.MOV.U32 R6, RZ, RZ, R8 ;  /* 0x000000ffff068224 */ /* 0x001fc400078e0008 */
[--C-:B------:R-:W-:Y:S01]  /*1f00*/  @!P0 IMAD.MOV.U32 R7, RZ, RZ, R9.reuse ;  /* 0x000000ffff078224 */ /* 0x100fe200078e0009 */
[----:B------:R1:W-:Y:S01]  /*1f10*/  @P0 ST.E.64 desc[UR36][R8.64+0x20], R20 ;  /* 0x0000201408000985 */ /* 0x0003e2000c101b24 */
[----:B------:R-:W-:Y:S02]  /*1f20*/  @P0 IMAD.MOV.U32 R6, RZ, RZ, R8 ;  /* 0x000000ffff060224 */ /* 0x000fe400078e0008 */
[----:B------:R-:W-:Y:S01]  /*1f30*/  @P0 IMAD.MOV.U32 R7, RZ, RZ, R9 ;  /* 0x000000ffff070224 */ /* 0x000fe200078e0009 */
[----:B--2---:R1:W-:Y:S06]  /*1f40*/  @P0 ST.E.64 desc[UR36][R16.64+0x10], R8 ;  /* 0x0000100810000985 */ /* 0x0043ec000c101b24 */
.L_x_47:
[----:B------:R-:W-:Y:S05]  /*1f50*/  BSYNC.RECONVERGENT B3 ;  /* 0x0000000000037941 */ /* 0x000fea0003800200 */
.L_x_46:
[----:B------:R-:W-:Y:S01]  /*1f60*/  BSSY B3, `(.L_x_48) ;  /* 0x000000a000037945 */ /* 0x000fe20003800000 */
.L_x_49:
[----:B-1----:R-:W2:Y:S04]  /*1f70*/  LD.E.64 R8, desc[UR36][R6.64+0x20] ;  /* 0x0000202406087980 */ /* 0x002ea8000c101b00 */
[----:B--2---:R-:W2:Y:S01]  /*1f80*/  LD.E.64 R8, desc[UR36][R8.64+0x20] ;  /* 0x0000202408087980 */ /* 0x004ea2000c101b00 */
[----:B------:R-:W-:Y:S02]  /*1f90*/  HFMA2 R13, -RZ, RZ, 0, 5.9604644775390625e-08 ;  /* 0x00000001ff0d7431 */ /* 0x000fe400000001ff */
[----:B------:R-:W-:Y:S01]  /*1fa0*/  IMAD.MOV.U32 R12, RZ, RZ, RZ ;  /* 0x000000ffff0c7224 */ /* 0x000fe200078e00ff */
[----:B--2---:R-:W2:Y:S01]  /*1fb0*/  LD.E.64 R10, desc[UR36][R8.64+0x20] ;  /* 0x00002024080a7980 */ /* 0x004ea2000c101b00 */
[----:B------:R-:W-:Y:S05]  /*1fc0*/  YIELD ;  /* 0x0000000000007946 */ /* 0x000fea0003800000 */
[----:B--2---:R-:W2:Y:S02]  /*1fd0*/  ATOM.E.CAS.STRONG.GPU PT, R10, [R10+0x8], R12, R13 ;  /* 0x0000080c0a0a738b */ /* 0x004ea400001ee10d */
[----:B--2---:R-:W-:-:S13]  /*1fe0*/  ISETP.NE.AND P0, PT, R10, RZ, PT ;  /* 0x000000ff0a00720c */ /* 0x004fda0003f05270 */
[----:B------:R-:W-:Y:S05]  /*1ff0*/  @!P0 BRA `(.L_x_49) ;  /* 0xfffffffc00dc8947 */ /* 0x000fea000383ffff */
[----:B------:R-:W-:Y:S05]  /*2000*/  BSYNC B3 ;  /* 0x0000000000037941 */ /* 0x000fea0003800000 */
.L_x_48:
[----:B------:R-:W2:Y:S01]  /*2010*/  LD.E.64 R8, desc[UR36][R6.64+0x20] ;  /* 0x0000202406087980 */ /* 0x000ea2000c101b00 */
[----:B------:R-:W0:Y:S03]  /*2020*/  LDC.64 R10, c[0x4][0x20] ;  /* 0x01000800ff0a7b82 */ /* 0x000e260000000a00 */
[----:B0-----:R-:W3:Y:S04]  /*2030*/  LDG.E.64 R10, desc[UR36][R10.64] ;  /* 0x000000240a0a7981 */ /* 0x001ee8000c1e1b00 */
[----:B--2---:R-:W2:Y:S04]  /*2040*/  LD.E.64 R28, desc[UR36][R8.64+0x20] ;  /* 0x00002024081c7980 */ /* 0x004ea8000c101b00 */
[----:B--2---:R-:W3:Y:S01]  /*2050*/  LD.E.64 R20, desc[UR36][R28.64+0x20] ;  /* 0x000020241c147980 */ /* 0x004ee2000c101b00 */
[----:B------:R-:W-:Y:S01]  /*2060*/  BSSY.RECONVERGENT B3, `(.L_x_50) ;  /* 0x000002a000037945 */ /* 0x000fe20003800200 */
[----:B---3--:R-:W-:-:S04]  /*2070*/  ISETP.NE.U32.AND P0, PT, R20, R10, PT ;  /* 0x0000000a1400720c */ /* 0x008fc80003f05070 */
[----:B------:R-:W-:-:S13]  /*2080*/  ISETP.NE.AND.EX P0, PT, R21, R11, PT, P0 ;  /* 0x0000000b1500720c */ /* 0x000fda0003f05300 */
[----:B------:R-:W-:Y:S05]  /*2090*/  @P0 BRA `(.L_x_51) ;  /* 0x00000000002c0947 */ /* 0x000fea0003800000 */
[----:B------:R-:W2:Y:S01]  /*20a0*/  LD.E.64 R8, desc[UR36][R28.64+0x10] ;  /* 0x000010241c087980 */ /* 0x000ea2000c101b00 */
[----:B------:R-:W0:Y:S03]  /*20b0*/  LDC.64 R14, c[0x4][0x10] ;  /* 0x01000400ff0e7b82 */ /* 0x000e260000000a00 */
[----:B--2---:R-:W2:Y:S04]  /*20c0*/  LD.E.64 R12, desc[UR36][R8.64+0x18] ;  /* 0x00001824080c7980 */ /* 0x004ea8000c101b00 */
[----:B--2---:R1:W-:Y:S04]  /*20d0*/  ST.E.64 desc[UR36][R12.64+0x20], R28 ;  /* 0x0000201c0c007985 */ /* 0x0043e8000c101b24 */
[----:B------:R1:W-:Y:S04]  /*20e0*/  ST.E.64 desc[UR36][R28.64+0x10], R12 ;  /* 0x0000100c1c007985 */ /* 0x0003e8000c101b24 */
[----:B0-----:R1:W-:Y:S04]  /*20f0*/  STG.E.64 desc[UR36][R14.64], R8 ;  /* 0x000000080e007986 */ /* 0x0013e8000c101b24 */
[----:B------:R1:W-:Y:S04]  /*2100*/  ST.E.64 desc[UR36][R10.64+0x18], R8 ;  /* 0x000018080a007985 */ /* 0x0003e8000c101b24 */
[----:B------:R1:W-:Y:S04]  /*2110*/  ST.E.64 desc[UR36][R8.64+0x20], R10 ;  /* 0x0000200a08007985 */ /* 0x0003e8000c101b24 */
[----:B------:R1:W-:Y:S04]  /*2120*/  ST.E.64 desc[UR36][R28.64+0x20], R8 ;  /* 0x000020081c007985 */ /* 0x0003e8000c101b24 */
[----:B------:R1:W-:Y:S01]  /*2130*/  ST.E.64 desc[UR36][R8.64+0x18], R28 ;  /* 0x0000181c08007985 */ /* 0x0003e2000c101b24 */
[----:B------:R-:W-:Y:S05]  /*2140*/  BRA `(.L_x_52) ;  /* 0x00000000006c7947 */ /* 0x000fea0003800000 */
.L_x_51:
[----:B------:R-:W2:Y:S02]  /*2150*/  LD.E.64 R8, desc[UR36][R20.64+0x18] ;  /* 0x0000182414087980 */ /* 0x000ea4000c101b00 */
[----:B--2---:R-:W-:-:S04]  /*2160*/  ISETP.NE.U32.AND P0, PT, R28, R8, PT ;  /* 0x000000081c00720c */ /* 0x004fc80003f05070 */
[----:B------:R-:W-:-:S13]  /*2170*/  ISETP.NE.AND.EX P0, PT, R29, R9, PT, P0 ;  /* 0x000000091d00720c */ /* 0x000fda0003f05300 */
[----:B------:R-:W2:Y:S04]  /*2180*/  @!P0 LD.E.64 R8, desc[UR36][R28.64+0x10] ;  /* 0x000010241c088980 */ /* 0x000ea8000c101b00 */
[----:B--2---:R-:W2:Y:S04]  /*2190*/  @!P0 LD.E.64 R10, desc[UR36][R8.64+0x18] ;  /* 0x00001824080a8980 */ /* 0x004ea8000c101b00 */
[----:B--2---:R0:W-:Y:S04]  /*21a0*/  @!P0 ST.E.64 desc[UR36][R10.64+0x20], R28 ;  /* 0x0000201c0a008985 */ /* 0x0041e8000c101b24 */
[----:B------:R-:W2:Y:S04]  /*21b0*/  @!P0 LD.E.64 R12, desc[UR36][R28.64+0x20] ;  /* 0x000020241c0c8980 */ /* 0x000ea8000c101b00 */
[----:B------:R0:W-:Y:S04]  /*21c0*/  @!P0 ST.E.64 desc[UR36][R28.64+0x10], R10 ;  /* 0x0000100a1c008985 */ /* 0x0001e8000c101b24 */
[----:B--2---:R0:W-:Y:S04]  /*21d0*/  @!P0 ST.E.64 desc[UR36][R12.64+0x18], R8 ;  /* 0x000018080c008985 */ /* 0x0041e8000c101b24 */
[----:B------:R-:W2:Y:S04]  /*21e0*/  @!P0 LD.E.64 R14, desc[UR36][R28.64+0x20] ;  /* 0x000020241c0e8980 */ /* 0x000ea8000c101b00 */
[----:B------:R-:W2:Y:S04]  /*21f0*/  @!P0 LD.E.64 R16, desc[UR36][R28.64+0x10] ;  /* 0x000010241c108980 */ /* 0x000ea8000c101b00 */
[----:B--2---:R0:W-:Y:S04]  /*2200*/  @!P0 ST.E.64 desc[UR36][R16.64+0x20], R14 ;  /* 0x0000200e10008985 */ /* 0x0041e8000c101b24 */
[----:B------:R-:W2:Y:S04]  /*2210*/  @!P0 LD.E.64 R20, desc[UR36][R28.64+0x10] ;  /* 0x000010241c148980 */ /* 0x000ea8000c101b00 */
[----:B------:R0:W-:Y:S04]  /*2220*/  @!P0 ST.E.64 desc[UR36][R28.64+0x20], R8 ;  /* 0x000020081c008985 */ /* 0x0001e8000c101b24 */
[----:B--2---:R0:W-:Y:S04]  /*2230*/  @!P0 ST.E.64 desc[UR36][R20.64+0x18], R28 ;  /* 0x0000181c14008985 */ /* 0x0041e8000c101b24 */
[----:B------:R-:W2:Y:S04]  /*2240*/  @P0 LD.E.64 R24, desc[UR36][R28.64+0x10] ;  /* 0x000010241c180980 */ /* 0x000ea8000c101b00 */
[----:B--2---:R-:W2:Y:S04]  /*2250*/  @P0 LD.E.64 R26, desc[UR36][R24.64+0x18] ;  /* 0x00001824181a0980 */ /* 0x004ea8000c101b00 */
[----:B--2---:R0:W-:Y:S04]  /*2260*/  @P0 ST.E.64 desc[UR36][R26.64+0x20], R28 ;  /* 0x0000201c1a000985 */ /* 0x0041e8000c101b24 */
[----:B------:R-:W2:Y:S04]  /*2270*/  @P0 LD.E.64 R10, desc[UR36][R28.64+0x20] ;  /* 0x000020241c0a0980 */ /* 0x000ea8000c101b00 */
[----:B------:R0:W-:Y:S04]  /*2280*/  @P0 ST.E.64 desc[UR36][R28.64+0x10], R26 ;  /* 0x0000101a1c000985 */ /* 0x0001e8000c101b24 */
[----:B--2---:R0:W-:Y:S04]  /*2290*/  @P0 ST.E.64 desc[UR36][R10.64+0x10], R24 ;  /* 0x000010180a000985 */ /* 0x0041e8000c101b24 */
[----:B------:R-:W2:Y:S04]  /*22a0*/  @P0 LD.E.64 R12, desc[UR36][R28.64+0x20] ;  /* 0x000020241c0c0980 */ /* 0x000ea8000c101b00 */
[----:B------:R-:W2:Y:S04]  /*22b0*/  @P0 LD.E.64 R14, desc[UR36][R28.64+0x10] ;  /* 0x000010241c0e0980 */ /* 0x000ea8000c101b00 */
[----:B--2---:R0:W-:Y:S04]  /*22c0*/  @P0 ST.E.64 desc[UR36][R14.64+0x20], R12 ;  /* 0x0000200c0e000985 */ /* 0x0041e8000c101b24 */
[----:B------:R-:W2:Y:S04]  /*22d0*/  @P0 LD.E.64 R8, desc[UR36][R28.64+0x10] ;  /* 0x000010241c080980 */ /* 0x000ea8000c101b00 */
[----:B------:R0:W-:Y:S04]  /*22e0*/  @P0 ST.E.64 desc[UR36][R28.64+0x20], R24 ;  /* 0x000020181c000985 */ /* 0x0001e8000c101b24 */
[----:B--2---:R0:W-:Y:S02]  /*22f0*/  @P0 ST.E.64 desc[UR36][R8.64+0x18], R28 ;  /* 0x0000181c08000985 */ /* 0x0041e4000c101b24 */
.L_x_52:
[----:B------:R-:W-:Y:S05]  /*2300*/  BSYNC.RECONVERGENT B3 ;  /* 0x0000000000037941 */ /* 0x000fea0003800200 */
.L_x_50:
[----:B01----:R-:W2:Y:S01]  /*2310*/  LD.E.64 R8, desc[UR36][R6.64+0x20] ;  /* 0x0000202406087980 */ /* 0x003ea2000c101b00 */
[----:B------:R-:W-:-:S05]  /*2320*/  IMAD.MOV.U32 R3, RZ, RZ, 0x1 ;  /* 0x00000001ff037424 */ /* 0x000fca00078e00ff */
[----:B--2---:R0:W-:Y:S04]  /*2330*/  ST.E desc[UR36][R8.64+0x4], R3 ;  /* 0x0000040308007985 */ /* 0x0041e8000c101924 */
[----:B------:R-:W2:Y:S04]  /*2340*/  LD.E.64 R10, desc[UR36][R6.64+0x20] ;  /* 0x00002024060a7980 */ /* 0x000ea8000c101b00 */
[----:B--2---:R-:W2:Y:S04]  /*2350*/  LD.E.64 R10, desc[UR36][R10.64+0x18] ;  /* 0x000018240a0a7980 */ /* 0x004ea8000c101b00 */
[----:B--2---:R0:W-:Y:S04]  /*2360*/  ST.E desc[UR36][R10.64+0x4], RZ ;  /* 0x000004ff0a007985 */ /* 0x0041e8000c101924 */
[----:B------:R-:W2:Y:S04]  /*2370*/  LD.E.64 R12, desc[UR36][R6.64+0x20] ;  /* 0x00002024060c7980 */ /* 0x000ea8000c101b00 */
[----:B--2---:R-:W2:Y:S04]  /*2380*/  LD.E.64 R12, desc[UR36][R12.64+0x20] ;  /* 0x000020240c0c7980 */ /* 0x004ea8000c101b00 */
[----:B--2---:R-:W2:Y:S01]  /*2390*/  LD.E.64 R14, desc[UR36][R12.64+0x20] ;  /* 0x000020240c0e7980 */ /* 0x004ea2000c101b00 */
[----:B------:R-:W-:-:S03]  /*23a0*/  IMAD.MOV.U32 R0, RZ, RZ, 0x2 ;  /* 0x00000002ff007424 */ /* 0x000fc600078e00ff */
[----:B--2---:R0:W-:Y:S01]  /*23b0*/  ST.E desc[UR36][R14.64+0x8], RZ ;  /* 0x000008ff0e007985 */ /* 0x0041e2000c101924 */
[----:B------:R-:W-:Y:S05]  /*23c0*/  BRA `(.L_x_53) ;  /* 0x0000000c00b07947 */ /* 0x000fea0003800000 */
.L_x_43:
[----:B------:R-:W2:Y:S02]  /*23d0*/  LD.E R0, desc[UR36][R10.64+0x4] ;  /* 0x000004240a007980 */ /* 0x000ea4000c101900 */
        /* <DEDUP_REMOVED lines=8> */
[----:B--2---:R1:W-:Y:S02]  /*2460*/  ST.E desc[UR36][R6.64+0x4], RZ ;  /* 0x000004ff06007985 */ /* 0x0043e4000c101924 */
.L_x_45:
[----:B------:R-:W-:Y:S05]  /*2470*/  BSYNC.RELIABLE B0 ;  /* 0x0000000000007941 */ /* 0x000fea0003800100 */
.L_x_42:
[----:B01----:R-:W2:Y:S01]  /*2480*/  LD.E.64 R6, desc[UR36][R18.64+0x20] ;  /* 0x0000202412067980 */ /* 0x003ea2000c101b00 */
[----:B------:R-:W-:Y:S03]  /*2490*/  BSSY.RECONVERGENT B0, `(.L_x_55) ;  /* 0x000005b000007945 */ /* 0x000fe60003800200 */
[----:B--2---:R-:W5:Y:S02]  /*24a0*/  LD.E.64 R6, desc[UR36][R6.64+0x20] ;  /* 0x0000202406067980 */ /* 0x004f64000c101b00 */
.L_x_64:
[----:B-12--5:R-:W2:Y:S04]  /*24b0*/  LD.E.64 R10, desc[UR36][R6.64+0x20] ;  /* 0x00002024060a7980 */ /* 0x026ea8000c101b00 */
[----:B0-23--:R-:W2:Y:S04]  /*24c0*/  LD.E.64 R8, desc[UR36][R10.64+0x20] ;  /* 0x000020240a087980 */ /* 0x00dea8000c101b00 */
[----:B--2---:R-:W2:Y:S01]  /*24d0*/  LD.E.64 R8, desc[UR36][R8.64+0x10] ;  /* 0x0000102408087980 */ /* 0x004ea2000c101b00 */
[----:B------:R-:W-:Y:S05]  /*24e0*/  YIELD ;  /* 0x0000000000007946 */ /* 0x000fea0003800000 */
[----:B------:R-:W-:Y:S01]  /*24f0*/  BSSY.RELIABLE B3, `(.L_x_56) ;  /* 0x0000053000037945 */ /* 0x000fe20003800100 */
[----:B--2---:R-:W-:-:S04]  /*2500*/  ISETP.NE.U32.AND P0, PT, R10, R8, PT ;  /* 0x000000080a00720c */ /* 0x004fc80003f05070 */
[----:B------:R-:W-:-:S13]  /*2510*/  ISETP.NE.AND.EX P0, PT, R11, R9, PT, P0 ;  /* 0x000000090b00720c */ /* 0x000fda0003f05300 */
[----:B------:R-:W-:Y:S05]  /*2520*/  @P0 BRA `(.L_x_57) ;  /* 0x0000000000a00947 */ /* 0x000fea0003800000 */
        /* <DEDUP_REMOVED lines=11> */
[----:B------:R-:W-:Y:S05]  /*25e0*/  @!P0 BRA `(.L_x_59) ;  /* 0x0000000000648947 */ /* 0x000fea0003800000 */
[----:B------:R-:W2:Y:S04]  /*25f0*/  LD.E.64 R8, desc[UR36][R6.64+0x20] ;  /* 0x0000202406087980 */ /* 0x000ea8000c101b00 */
[----:B--2---:R-:W2:Y:S01]  /*2600*/  LD.E.64 R8, desc[UR36][R8.64+0x20] ;  /* 0x0000202408087980 */ /* 0x004ea2000c101b00 */
[----:B------:R-:W-:Y:S02]  /*2610*/  HFMA2 R13, -RZ, RZ, 0, 5.9604644775390625e-08 ;  /* 0x00000001ff0d7431 */ /* 0x000fe400000001ff */
[----:B------:R-:W-:Y:S01]  /*2620*/  IMAD.MOV.U32 R12, RZ, RZ, RZ ;  /* 0x000000ffff0c7224 */ /* 0x000fe200078e00ff */
[----:B--2---:R-:W2:Y:S04]  /*2630*/  LD.E.64 R10, desc[UR36][R8.64+0x18] ;  /* 0x00001824080a7980 */ /* 0x004ea8000c101b00 */
[----:B--2---:R-:W2:Y:S02]  /*2640*/  ATOM.E.CAS.STRONG.GPU PT, R10, [R10+0x8], R12, R13 ;  /* 0x0000080c0a0a738b */ /* 0x004ea400001ee10d */
[----:B--2---:R-:W-:-:S13]  /*2650*/  ISETP.NE.AND P0, PT, R10, RZ, PT ;  /* 0x000000ff0a00720c */ /* 0x004fda0003f05270 */
[----:B------:R-:W-:Y:S05]  /*2660*/  @P0 BREAK.RELIABLE B3 ;  /* 0x0000000000030942 */ /* 0x000fea0003800100 */
[----:B------:R-:W-:Y:S05]  /*2670*/  @P0 BRA `(.L_x_60) ;  /* 0x0000000000280947 */ /* 0x000fea0003800000 */
[----:B------:R-:W2:Y:S04]  /*2680*/  LD.E.64 R8, desc[UR36][R6.64+0x20] ;  /* 0x0000202406087980 */ /* 0x000ea8000c101b00 */
[----:B--2---:R1:W-:Y:S04]  /*2690*/  ST.E desc[UR36][R8.64+0x8], RZ ;  /* 0x000008ff08007985 */ /* 0x0043e8000c101924 */
[----:B------:R-:W2:Y:S04]  /*26a0*/  LD.E.64 R10, desc[UR36][R6.64+0x20] ;  /* 0x00002024060a7980 */ /* 0x000ea8000c101b00 */
[----:B--2---:R-:W2:Y:S04]  /*26b0*/  LD.E.64 R10, desc[UR36][R10.64+0x20] ;  /* 0x000020240a0a7980 */ /* 0x004ea8000c101b00 */
[----:B--2---:R1:W-:Y:S04]  /*26c0*/  ST.E desc[UR36][R10.64+0x8], RZ ;  /* 0x000008ff0a007985 */ /* 0x0043e8000c101924 */
[----:B------:R-:W2:Y:S04]  /*26d0*/  LD.E.64 R12, desc[UR36][R6.64+0x20] ;  /* 0x00002024060c7980 */ /* 0x000ea8000c101b00 */
[----:B--2---:R-:W2:Y:S04]  /*26e0*/  LD.E.64 R12, desc[UR36][R12.64+0x20] ;  /* 0x000020240c0c7980 */ /* 0x004ea8000c101b00 */
[----:B--2---:R-:W2:Y:S04]  /*26f0*/  LD.E.64 R14, desc[UR36][R12.64+0x18] ;  /* 0x000018240c0e7980 */ /* 0x004ea8000c101b00 */
[----:B--2---:R1:W-:Y:S01]  /*2700*/  ST.E desc[UR36][R14.64+0x8], RZ ;  /* 0x000008ff0e007985 */ /* 0x0043e2000c101924 */
[----:B------:R-:W-:Y:S05]  /*2710*/  BRA `(.L_x_58) ;  /* 0x0000000000c07947 */ /* 0x000fea0003800000 */
.L_x_60:
[----:B------:R-:W2:Y:S04]  /*2720*/  LD.E.64 R8, desc[UR36][R6.64+0x20] ;  /* 0x0000202406087980 */ /* 0x000ea8000c101b00 */
[----:B--2---:R0:W-:Y:S04]  /*2730*/  ST.E desc[UR36][R8.64+0x8], RZ ;  /* 0x000008ff08007985 */ /* 0x0041e8000c101924 */
[----:B------:R-:W2:Y:S04]  /*2740*/  LD.E.64 R10, desc[UR36][R6.64+0x20] ;  /* 0x00002024060a7980 */ /* 0x000ea8000c101b00 */
[----:B--2---:R-:W2:Y:S04]  /*2750*/  LD.E.64 R10, desc[UR36][R10.64+0x20] ;  /* 0x000020240a0a7980 */ /* 0x004ea8000c101b00 */
[----:B--2---:R0:W-:Y:S01]  /*2760*/  ST.E desc[UR36][R10.64+0x8], RZ ;  /* 0x000008ff0a007985 */ /* 0x0041e2000c101924 */
[----:B------:R-:W-:Y:S05]  /*2770*/  BRA `(.L_x_61) ;  /* 0x0000000000b07947 */ /* 0x000fea0003800000 */
.L_x_59:
[----:B------:R-:W2:Y:S04]  /*2780*/  LD.E.64 R8, desc[UR36][R6.64+0x20] ;  /* 0x0000202406087980 */ /* 0x000ea8000c101b00 */
[----:B--2---:R0:W-:Y:S01]  /*2790*/  ST.E desc[UR36][R8.64+0x8], RZ ;  /* 0x000008ff08007985 */ /* 0x0041e2000c101924 */
[----:B------:R-:W-:Y:S05]  /*27a0*/  BRA `(.L_x_58) ;  /* 0x00000000009c7947 */ /* 0x000fea0003800000 */
.L_x_57:
        /* <DEDUP_REMOVED lines=14> */
[----:B------:R-:W-:Y:S02]  /*2890*/  IMAD.MOV.U32 R12, RZ, RZ, RZ ;  /* 0x000000ffff0c7224 */ /* 0x000fe400078e00ff */
[----:B------:R-:W-:Y:S01]  /*28a0*/  IMAD.MOV.U32 R13, RZ, RZ, 0x1 ;  /* 0x00000001ff0d7424 */ /* 0x000fe200078e00ff */
[----:B--2---:R-:W2:Y:S04]  /*28b0*/  LD.E.64 R10, desc[UR36][R8.64+0x10] ;  /* 0x00001024080a7980 */ /* 0x004ea8000c101b00 */
[----:B--2---:R-:W2:Y:S02]  /*28c0*/  ATOM.E.CAS.STRONG.GPU PT, R10, [R10+0x8], R12, R13 ;  /* 0x0000080c0a0a738b */ /* 0x004ea400001ee10d */
[----:B--2---:R-:W-:-:S13]  /*28d0*/  ISETP.NE.AND P0, PT, R10, RZ, PT ;  /* 0x000000ff0a00720c */ /* 0x004fda0003f05270 */
[----:B------:R-:W-:Y:S05]  /*28e0*/  @P0 BREAK.RELIABLE B3 ;  /* 0x0000000000030942 */ /* 0x000fea0003800100 */
[----:B------:R-:W-:Y:S05]  /*28f0*/  @P0 BRA `(.L_x_63) ;  /* 0x0000000000280947 */ /* 0x000fea0003800000 */
[----:B------:R-:W2:Y:S04]  /*2900*/  LD.E.64 R8, desc[UR36][R6.64+0x20] ;  /* 0x0000202406087980 */ /* 0x000ea8000c101b00 */
[----:B--2---:R2:W-:Y:S04]  /*2910*/  ST.E desc[UR36][R8.64+0x8], RZ ;  /* 0x000008ff08007985 */ /* 0x0045e8000c101924 */
[----:B------:R-:W3:Y:S04]  /*2920*/  LD.E.64 R10, desc[UR36][R6.64+0x20] ;  /* 0x00002024060a7980 */ /* 0x000ee8000c101b00 */
[----:B---3--:R-:W3:Y:S04]  /*2930*/  LD.E.64 R10, desc[UR36][R10.64+0x20] ;  /* 0x000020240a0a7980 */ /* 0x008ee8000c101b00 */
[----:B---3--:R2:W-:Y:S04]  /*2940*/  ST.E desc[UR36][R10.64+0x8], RZ ;  /* 0x000008ff0a007985 */ /* 0x0085e8000c101924 */
[----:B------:R-:W3:Y:S04]  /*2950*/  LD.E.64 R12, desc[UR36][R6.64+0x20] ;  /* 0x00002024060c7980 */ /* 0x000ee8000c101b00 */
[----:B---3--:R-:W3:Y:S04]  /*2960*/  LD.E.64 R12, desc[UR36][R12.64+0x20] ;  /* 0x000020240c0c7980 */ /* 0x008ee8000c101b00 */
[----:B---3--:R-:W3:Y:S04]  /*2970*/  LD.E.64 R14, desc[UR36][R12.64+0x10] ;  /* 0x000010240c0e7980 */ /* 0x008ee8000c101b00 */
[----:B---3--:R2:W-:Y:S01]  /*2980*/  ST.E desc[UR36][R14.64+0x8], RZ ;  /* 0x000008ff0e007985 */ /* 0x0085e2000c101924 */
[----:B------:R-:W-:Y:S05]  /*2990*/  BRA `(.L_x_58) ;  /* 0x0000000000207947 */ /* 0x000fea0003800000 */
.L_x_63:
[----:B------:R-:W2:Y:S04]  /*29a0*/  LD.E.64 R8, desc[UR36][R6.64+0x20] ;  /* 0x0000202406087980 */ /* 0x000ea8000c101b00 */
[----:B--2---:R1:W-:Y:S04]  /*29b0*/  ST.E desc[UR36][R8.64+0x8], RZ ;  /* 0x000008ff08007985 */ /* 0x0043e8000c101924 */
[----:B------:R-:W2:Y:S04]  /*29c0*/  LD.E.64 R10, desc[UR36][R6.64+0x20] ;  /* 0x00002024060a7980 */ /* 0x000ea8000c101b00 */
[----:B--2---:R-:W2:Y:S04]  /*29d0*/  LD.E.64 R10, desc[UR36][R10.64+0x20] ;  /* 0x000020240a0a7980 */ /* 0x004ea8000c101b00 */
[----:B--2---:R1:W-:Y:S01]  /*29e0*/  ST.E desc[UR36][R10.64+0x8], RZ ;  /* 0x000008ff0a007985 */ /* 0x0043e2000c101924 */
[----:B------:R-:W-:Y:S05]  /*29f0*/  BRA `(.L_x_61) ;  /* 0x0000000000107947 */ /* 0x000fea0003800000 */
.L_x_62:
[----:B------:R-:W2:Y:S04]  /*2a00*/  LD.E.64 R8, desc[UR36][R6.64+0x20] ;  /* 0x0000202406087980 */ /* 0x000ea8000c101b00 */
[----:B--2---:R3:W-:Y:S02]  /*2a10*/  ST.E desc[UR36][R8.64+0x8], RZ ;  /* 0x000008ff08007985 */ /* 0x0047e4000c101924 */
.L_x_58:
[----:B------:R-:W-:Y:S05]  /*2a20*/  BSYNC.RELIABLE B3 ;  /* 0x0000000000037941 */ /* 0x000fea0003800100 */
.L_x_56:
[----:B------:R-:W-:Y:S05]  /*2a30*/  BRA `(.L_x_64) ;  /* 0xfffffff8009c7947 */ /* 0x000fea000383ffff */
.L_x_61:
[----:B------:R-:W-:Y:S05]  /*2a40*/  BSYNC.RECONVERGENT B0 ;  /* 0x0000000000007941 */ /* 0x000fea0003800200 */
.L_x_55:
[----:B01----:R-:W2:Y:S01]  /*2a50*/  LD.E.64 R8, desc[UR36][R18.64+0x20] ;  /* 0x0000202412087980 */ /* 0x003ea2000c101b00 */
[----:B------:R-:W-:-:S03]  /*2a60*/  IMAD.MOV.U32 R0, RZ, RZ, 0x1 ;  /* 0x00000001ff007424 */ /* 0x000fc600078e00ff */
[----:B--2---:R-:W-:Y:S04]  /*2a70*/  ST.E desc[UR36][R8.64+0x8], RZ ;  /* 0x000008ff08007985 */ /* 0x004fe8000c101924 */
[----:B------:R-:W-:Y:S04]  /*2a80*/  ST.E desc[UR36][R4.64+0x8], RZ ;  /* 0x000008ff04007985 */ /* 0x000fe8000c101924 */
[----:B------:R0:W-:Y:S02]  /*2a90*/  ST.E desc[UR36][R18.64+0x8], RZ ;  /* 0x000008ff12007985 */ /* 0x0001e4000c101924 */
[----:B0-----:R-:W-:-:S02]  /*2aa0*/  IMAD.MOV.U32 R18, RZ, RZ, R6 ;  /* 0x000000ffff127224 */ /* 0x001fc400078e0006 */
[----:B------:R-:W-:Y:S01]  /*2ab0*/  IMAD.MOV.U32 R19, RZ, RZ, R7 ;  /* 0x000000ffff137224 */ /* 0x000fe200078e0007 */
[----:B------:R-:W-:Y:S06]  /*2ac0*/  BRA `(.L_x_53) ;  /* 0x0000000400f07947 */ /* 0x000fec0003800000 */
.L_x_54:
[----:B------:R-:W2:Y:S01]  /*2ad0*/  LD.E.64 R28, desc[UR36][R8.64+0x10] ;  /* 0x00001024081c7980 */ /* 0x000ea2000c101b00 */
[----:B------:R-:W-:Y:S01]  /*2ae0*/  BSSY.RECONVERGENT B3, `(.L_x_65) ;  /* 0x0000034000037945 */ /* 0x000fe20003800200 */
[----:B------:R-:W-:Y:S01]  /*2af0*/  MOV R6, R18 ;  /* 0x0000001200067202 */ /* 0x000fe20000000f00 */
        /* <DEDUP_REMOVED lines=8> */
[----:B------:R-:W-:Y:S05]  /*2b80*/  @P0 BRA `(.L_x_67) ;  /* 0x0000000000300947 */ /* 0x000fea0003800000 */
[----:B------:R-:W2:Y:S01]  /*2b90*/  LD.E.64 R12, desc[UR36][R28.64+0x18] ;  /* 0x000018241c0c7980 */ /* 0x000ea2000c101b00 */
[----:B------:R-:W0:Y:S01]  /*2ba0*/  LDC.64 R14, c[0x4][0x10] ;  /* 0x01000400ff0e7b82 */ /* 0x000e220000000a00 */
[----:B------:R-:W-:Y:S02]  /*2bb0*/  IMAD.MOV.U32 R6, RZ, RZ, R8 ;  /* 0x000000ffff067224 */ /* 0x000fe400078e0008 */
[----:B------:R-:W-:Y:S01]  /*2bc0*/  IMAD.MOV.U32 R7, RZ, RZ, R9 ;  /* 0x000000ffff077224 */ /* 0x000fe200078e0009 */
        /* <DEDUP_REMOVED lines=8> */
.L_x_67:
[----:B------:R-:W2:Y:S02]  /*2c50*/  LD.E.64 R6, desc[UR36][R14.64+0x18] ;  /* 0x000018240e067980 */ /* 0x000ea4000c101b00 */
[----:B--2---:R-:W-:-:S04]  /*2c60*/  ISETP.NE.U32.AND P0, PT, R8, R6, PT ;  /* 0x000000060800720c */ /* 0x004fc80003f05070 */
[----:B------:R-:W-:-:S13]  /*2c70*/  ISETP.NE.AND.EX P0, PT, R9, R7, PT, P0 ;  /* 0x000000070900720c */ /* 0x000fda0003f05300 */
[----:B------:R-:W2:Y:S04]  /*2c80*/  @!P0 LD.E.64 R24, desc[UR36][R28.64+0x18] ;  /* 0x000018241c188980 */ /* 0x000ea8000c101b00 */
[----:B--2---:R-:W-:Y:S04]  /*2c90*/  @!P0 ST.E.64 desc[UR36][R24.64+0x20], R8 ;  /* 0x0000200818008985 */ /* 0x004fe8000c101b24 */
[----:B------:R-:W2:Y:S04]  /*2ca0*/  @!P0 LD.E.64 R6, desc[UR36][R8.64+0x20] ;  /* 0x0000202408068980 */ /* 0x000ea8000c101b00 */
[----:B------:R-:W-:Y:S04]  /*2cb0*/  @!P0 ST.E.64 desc[UR36][R8.64+0x10], R24 ;  /* 0x0000101808008985 */ /* 0x000fe8000c101b24 */
        /* <DEDUP_REMOVED lines=22> */
.L_x_66:
[----:B------:R-:W-:Y:S05]  /*2e20*/  BSYNC.RECONVERGENT B3 ;  /* 0x0000000000037941 */ /* 0x000fea0003800200 */
.L_x_65:
[----:B------:R-:W-:Y:S01]  /*2e30*/  BSSY B3, `(.L_x_68) ;  /* 0x000000a000037945 */ /* 0x000fe20003800000 */
.L_x_69:
[----:B-12---:R-:W2:Y:S04]  /*2e40*/  LD.E.64 R8, desc[UR36][R6.64+0x20] ;  /* 0x0000202406087980 */ /* 0x006ea8000c101b00 */
[----:B--2---:R-:W2:Y:S01]  /*2e50*/  LD.E.64 R8, desc[UR36][R8.64+0x20] ;  /* 0x0000202408087980 */ /* 0x004ea2000c101b00 */
[----:B------:R-:W-:Y:S02]  /*2e60*/  IMAD.MOV.U32 R13, RZ, RZ, 0x1 ;  /* 0x00000001ff0d7424 */ /* 0x000fe400078e00ff */
[----:B------:R-:W-:Y:S01]  /*2e70*/  IMAD.MOV.U32 R12, RZ, RZ, RZ ;  /* 0x000000ffff0c7224 */ /* 0x000fe200078e00ff */
[----:B--2---:R-:W2:Y:S01]  /*2e80*/  LD.E.64 R10, desc[UR36][R8.64+0x20] ;  /* 0x00002024080a7980 */ /* 0x004ea2000c101b00 */
[----:B------:R-:W-:Y:S05]  /*2e90*/  YIELD ;  /* 0x0000000000007946 */ /* 0x000fea0003800000 */
[----:B--2---:R-:W2:Y:S02]  /*2ea0*/  ATOM.E.CAS.STRONG.GPU PT, R10, [R10+0x8], R12, R13 ;  /* 0x0000080c0a0a738b */ /* 0x004ea400001ee10d */
[----:B--2---:R-:W-:-:S13]  /*2eb0*/  ISETP.NE.AND P0, PT, R10, RZ, PT ;  /* 0x000000ff0a00720c */ /* 0x004fda0003f05270 */
[----:B------:R-:W-:Y:S05]  /*2ec0*/  @!P0 BRA `(.L_x_69) ;  /* 0xfffffffc00dc8947 */ /* 0x000fea000383ffff */
[----:B------:R-:W-:Y:S05]  /*2ed0*/  BSYNC B3 ;  /* 0x0000000000037941 */ /* 0x000fea0003800000 */
.L_x_68:
        /* <DEDUP_REMOVED lines=20> */
.L_x_71:
        /* <DEDUP_REMOVED lines=27> */
.L_x_72:
[----:B------:R-:W-:Y:S05]  /*31d0*/  BSYNC.RECONVERGENT B3 ;  /* 0x0000000000037941 */ /* 0x000fea0003800200 */
.L_x_70:
[----:B01----:R-:W2:Y:S01]  /*31e0*/  LD.E.64 R8, desc[UR36][R6.64+0x20] ;  /* 0x0000202406087980 */ /* 0x003ea2000c101b00 */
[----:B------:R-:W-:-:S05]  /*31f0*/  HFMA2 R3, -RZ, RZ, 0, 5.9604644775390625e-08 ;  /* 0x00000001ff037431 */ /* 0x000fca00000001ff */
        /* <DEDUP_REMOVED lines=8> */
[----:B--2---:R1:W-:Y:S04]  /*3280*/  ST.E desc[UR36][R14.64+0x8], RZ ;  /* 0x000008ff0e007985 */ /* 0x0043e8000c101924 */
.L_x_53:
[----:B------:R-:W-:Y:S05]  /*3290*/  BSYNC B1 ;  /* 0x0000000000017941 */ /* 0x000fea0003800000 */
.L_x_41:
[----:B------:R-:W0:Y:S02]  /*32a0*/  LDC.64 R6, c[0x4][0x10] ;  /* 0x01000400ff067b82 */ /* 0x000e240000000a00 */
[----:B01----:R-:W2:Y:S02]  /*32b0*/  LDG.E.64 R10, desc[UR36][R6.64] ;  /* 0x00000024060a7981 */ /* 0x003ea4000c1e1b00 */
[----:B--2---:R-:W-:-:S04]  /*32c0*/  ISETP.NE.U32.AND P0, PT, R18, R10, PT ;  /* 0x0000000a1200720c */ /* 0x004fc80003f05070 */
[----:B------:R-:W-:-:S13]  /*32d0*/  ISETP.NE.AND.EX P0, PT, R19, R11, PT, P0 ;  /* 0x0000000b1300720c */ /* 0x000fda0003f05300 */
[----:B------:R-:W-:Y:S05]  /*32e0*/  @P0 BRA `(.L_x_73) ;  /* 0xffffffe800300947 */ /* 0x000fea000383ffff */
.L_x_40:
[----:B------:R-:W-:Y:S05]  /*32f0*/  BSYNC B2 ;  /* 0x0000000000027941 */ /* 0x000fea0003800000 */
.L_x_39:
[----:B------:R-:W-:Y:S01]  /*3300*/  IMAD.MOV.U32 R3, RZ, RZ, 0x2 ;  /* 0x00000002ff037424 */ /* 0x000fe200078e00ff */
[----:B------:R-:W-:Y:S04]  /*3310*/  BSSY.RECONVERGENT B0, `(.L_x_74) ;  /* 0x0000021000007945 */ /* 0x000fe80003800200 */
[----:B------:R-:W-:-:S05]  /*3320*/  VIADDMNMX.U32 R0, R0, 0xffffffff, R3, PT ;  /* 0xffffffff00007846 */ /* 0x000fca0003800003 */
[----:B------:R-:W-:-:S04]  /*3330*/  IMAD.SHL.U32 R0, R0, 0x4, RZ ;  /* 0x0000000400007824 */ /* 0x000fc800078e00ff */
[----:B------:R-:W0:Y:S02]  /*3340*/  LDC R6, c[0x2][R0] ;  /* 0x0080000000067b82 */ /* 0x000e240000000800 */
[----:B0-----:R-:W-:-:S04]  /*3350*/  SHF.R.S32.HI R7, RZ, 0x1f, R6 ;  /* 0x0000001fff077819 */ /* 0x001fc80000011406 */
.L_x_101:
[----:B------:R-:W-:Y:S05]  /*3360*/  BRX R6 -0x3370                                                          (*"BRANCH_TARGETS .L_x_102,.L_x_103,.L_x_104"*) ;  /* 0xffffffcc06247949 */ /* 0x000fea000383ffff */
.L_x_104:
[----:B------:R-:W2:Y:S04]  /*3370*/  LD.E.64 R6, desc[UR36][R18.64+0x20] ;  /* 0x0000202412067980 */ /* 0x000ea8000c101b00 */
[----:B--2---:R-:W2:Y:S04]  /*3380*/  LD.E.64 R6, desc[UR36][R6.64+0x20] ;  /* 0x0000202406067980 */ /* 0x004ea8000c101b00 */
[----:B--2---:R1:W-:Y:S04]  /*3390*/  ST.E desc[UR36][R6.64+0x8], RZ ;  /* 0x000008ff06007985 */ /* 0x0043e8000c101924 */
[----:B------:R-:W2:Y:S04]  /*33a0*/  LD.E.64 R8, desc[UR36][R18.64+0x20] ;  /* 0x0000202412087980 */ /* 0x000ea8000c101b00 */
[----:B--2---:R1:W-:Y:S04]  /*33b0*/  ST.E desc[UR36][R8.64+0x8], RZ ;  /* 0x000008ff08007985 */ /* 0x0043e8000c101924 */
[----:B-----5:R1:W-:Y:S04]  /*33c0*/  ST.E desc[UR36][R4.64+0x8], RZ ;  /* 0x000008ff04007985 */ /* 0x0203e8000c101924 */
[----:B------:R1:W-:Y:S01]  /*33d0*/  ST.E desc[UR36][R18.64+0x8], RZ ;  /* 0x000008ff12007985 */ /* 0x0003e2000c101924 */
[----:B------:R-:W-:Y:S05]  /*33e0*/  BRA `(.L_x_75) ;  /* 0x00000000004c7947 */ /* 0x000fea0003800000 */
.L_x_102:
[----:B------:R-:W2:Y:S04]  /*33f0*/  LD.E.64 R6, desc[UR36][R18.64+0x20] ;  /* 0x0000202412067980 */ /* 0x000ea8000c101b00 */
[----:B--2---:R-:W2:Y:S04]  /*3400*/  LD.E.64 R6, desc[UR36][R6.64+0x20] ;  /* 0x0000202406067980 */ /* 0x004ea8000c101b00 */
[----:B--2---:R2:W-:Y:S04]  /*3410*/  ST.E desc[UR36][R6.64+0x8], RZ ;  /* 0x000008ff06007985 */ /* 0x0045e8000c101924 */
[----:B------:R-:W3:Y:S04]  /*3420*/  LD.E.64 R8, desc[UR36][R18.64+0x20] ;  /* 0x0000202412087980 */ /* 0x000ee8000c101b00 */
[----:B---3--:R2:W-:Y:S04]  /*3430*/  ST.E desc[UR36][R8.64+0x8], RZ ;  /* 0x000008ff08007985 */ /* 0x0085e8000c101924 */
[----:B-----5:R2:W-:Y:S04]  /*3440*/  ST.E desc[UR36][R4.64+0x8], RZ ;  /* 0x000008ff04007985 */ /* 0x0205e8000c101924 */
[----:B------:R2:W-:Y:S01]  /*3450*/  ST.E desc[UR36][R18.64+0x8], RZ ;  /* 0x000008ff12007985 */ /* 0x0005e2000c101924 */
[----:B------:R-:W-:Y:S05]  /*3460*/  BRA `(.L_x_75) ;  /* 0x00000000002c7947 */ /* 0x000fea0003800000 */
.L_x_103:
[----:B------:R-:W2:Y:S04]  /*3470*/  LD.E.64 R8, desc[UR36][R18.64+0x20] ;  /* 0x0000202412087980 */ /* 0x000ea8000c101b00 */
[----:B--2--5:R-:W2:Y:S02]  /*3480*/  LD.E.64 R4, desc[UR36][R8.64+0x10] ;  /* 0x0000102408047980 */ /* 0x024ea4000c101b00 */
[----:B--2---:R-:W-:-:S04]  /*3490*/  ISETP.NE.U32.AND P0, PT, R18, R4, PT ;  /* 0x000000041200720c */ /* 0x004fc80003f05070 */
[----:B------:R-:W-:-:S13]  /*34a0*/  ISETP.NE.AND.EX P0, PT, R19, R5, PT, P0 ;  /* 0x000000051300720c */ /* 0x000fda0003f05300 */
[----:B------:R-:W2:Y:S04]  /*34b0*/  @!P0 LD.E.64 R4, desc[UR36][R8.64+0x18] ;  /* 0x0000182408048980 */ /* 0x000ea8000c101b00 */
[----:B--2---:R-:W2:Y:S04]  /*34c0*/  @!P0 LD.E.64 R6, desc[UR36][R4.64+0x18] ;  /* 0x0000182404068980 */ /* 0x004ea8000c101b00 */
[----:B------:R-:W2:Y:S04]  /*34d0*/  @P0 LD.E.64 R6, desc[UR36][R4.64+0x10] ;  /* 0x0000102404060980 */ /* 0x000ea8000c101b00 */
[----:B------:R0:W-:Y:S04]  /*34e0*/  ST.E desc[UR36][R8.64+0x8], RZ ;  /* 0x000008ff08007985 */ /* 0x0001e8000c101924 */
[----:B------:R0:W-:Y:S04]  /*34f0*/  ST.E desc[UR36][R4.64+0x8], RZ ;  /* 0x000008ff04007985 */ /* 0x0001e8000c101924 */
[----:B--2---:R0:W-:Y:S04]  /*3500*/  ST.E desc[UR36][R6.64+0x8], RZ ;  /* 0x000008ff06007985 */ /* 0x0041e8000c101924 */
[----:B------:R0:W-:Y:S02]  /*3510*/  ST.E desc[UR36][R18.64+0x8], RZ ;  /* 0x000008ff12007985 */ /* 0x0001e4000c101924 */
.L_x_75:
[----:B------:R-:W-:Y:S05]  /*3520*/  BSYNC.RECONVERGENT B0 ;  /* 0x0000000000007941 */ /* 0x000fea0003800200 */
.L_x_74:
[----:B------:R-:W-:-:S05]  /*3530*/  IMAD.MOV.U32 R3, RZ, RZ, 0x1 ;  /* 0x00000001ff037424 */ /* 0x000fca00078e00ff */
[----:B------:R3:W-:Y:S01]  /*3540*/  ST.E desc[UR36][R10.64+0x4], R3 ;  /* 0x000004030a007985 */ /* 0x0007e2000c101924 */
[----:B------:R-:W-:Y:S05]  /*3550*/  BRA `(.L_x_24) ;  /* 0x00000000000c7947 */ /* 0x000fea0003800000 */
.L_x_25:
[----:B------:R1:W-:Y:S01]  /*3560*/  ST.E desc[UR36][R8.64+0x8], RZ ;  /* 0x000008ff08007985 */ /* 0x0003e2000c101924 */
[----:B------:R-:W-:Y:S05]  /*3570*/  BRA `(.L_x_24) ;  /* 0x0000000000047947 */ /* 0x000fea0003800000 */
.L_x_19:
[----:B------:R0:W-:Y:S02]  /*3580*/  ST.E desc[UR36][R8.64+0x8], RZ ;  /* 0x000008ff08007985 */ /* 0x0001e4000c101924 */
.L_x_24:
[----:B------:R-:W-:Y:S05]  /*3590*/  BSYNC B9 ;  /* 0x0000000000097941 */ /* 0x000fea0003800000 */
.L_x_14:
[----:B------:R-:W4:Y:S01]  /*35a0*/  S2R R0, SR_LANEID ;  /* 0x0000000000007919 */ /* 0x000f220000000000 */
[----:B012---:R-:W0:Y:S01]  /*35b0*/  LDC.64 R4, c[0x4][0x50] ;  /* 0x01001400ff047b82 */ /* 0x007e220000000a00 */
[----:B------:R-:W-:Y:S02]  /*35c0*/  VOTEU.ANY UR4, UPT, PT ;  /* 0x0000000000047886 */ /* 0x000fe400038e0100 */
[----:B------:R-:W-:Y:S02]  /*35d0*/  UFLO.U32 UR5, UR4 ;  /* 0x00000004000572bd */ /* 0x000fe400080e0000 */
[----:B---3--:R-:W0:Y:S04]  /*35e0*/  POPC R3, UR4 ;  /* 0x0000000400037d09 */ /* 0x008e280008000000 */
[----:B----4-:R-:W-:-:S13]  /*35f0*/  ISETP.EQ.U32.AND P0, PT, R0, UR5, PT ;  /* 0x0000000500007c0c */ /* 0x010fda000bf02070 */
[----:B0-----:R0:W-:Y:S04]  /*3600*/  @P0 REDG.E.ADD.STRONG.GPU desc[UR36][R4.64], R3 ;  /* 0x000000030400098e */ /* 0x0011e8000c12e124 */
[----:B------:R-:W2:Y:S01]  /*3610*/  LDG.E R0, desc[UR36][R4.64] ;  /* 0x0000002404007981 */ /* 0x000ea2000c1e1900 */
[----:B------:R-:W1:Y:S02]  /*3620*/  LDCU UR4, c[0x0][0x370] ;  /* 0x00006e00ff0477ac */ /* 0x000e640008000800 */
[----:B-1----:R-:W-:-:S05]  /*3630*/  IMAD R23, R23, UR4, RZ ;  /* 0x0000000417177c24 */ /* 0x002fca000f8e02ff */
[----:B--2---:R-:W-:-:S04]  /*3640*/  ISETP.NE.AND P0, PT, R0, R23, PT ;  /* 0x000000170000720c */ /* 0x004fc80003f05270 */
[----:B------:R-:W-:-:S13]  /*3650*/  ISETP.NE.OR P0, PT, R2, RZ, P0 ;  /* 0x000000ff0200720c */ /* 0x000fda0000705670 */
[----:B0-----:R-:W-:Y:S05]  /*3660*/  @P0 EXIT ;  /* 0x000000000000094d */ /* 0x001fea0003800000 */
        /* <DEDUP_REMOVED lines=8> */
.L_x_76:
[----:B------:R-:W0:Y:S02]  /*36f0*/  LDC.64 R6, c[0x4][0x10] ;  /* 0x01000400ff067b82 */ /* 0x000e240000000a00 */
[----:B0-----:R0:W5:Y:S01]  /*3700*/  LDG.E.64 R4, desc[UR36][R6.64] ;  /* 0x0000002406047981 */ /* 0x001162000c1e1b00 */
[----:B------:R-:W-:Y:S01]  /*3710*/  MOV R20, 0x3740 ;  /* 0x0000374000147802 */ /* 0x000fe20000000f00 */
[----:B------:R-:W-:-:S07]  /*3720*/  IMAD.MOV.U32 R21, RZ, RZ, 0x0 ;  /* 0x00000000ff157424 */ /* 0x000fce00078e00ff */
[----:B0----5:R-:W-:Y:S05]  /*3730*/  CALL.REL.NOINC `($_Z3RBTP10par_rbNode$_Z13printPreorderP10par_rbNode) ;  /* 0x0000000800847944 */ /* 0x021fea0003c00000 */
[----:B------:R0:W1:Y:S01]  /*3740*/  LDC.64 R8, c[0x4][R2] ;  /* 0x0100000002087b82 */ /* 0x0000620000000a00 */
[----:B------:R-:W2:Y:S01]  /*3750*/  LDCU.64 UR4, c[0x4][0xa8] ;  /* 0x01001500ff0477ac */ /* 0x000ea20008000a00 */
[----:B------:R-:W-:Y:S01]  /*3760*/  CS2R R6, SRZ ;  /* 0x0000000000067805 */ /* 0x000fe2000001ff00 */
[----:B--2---:R-:W-:Y:S02]  /*3770*/  IMAD.U32 R4, RZ, RZ, UR4 ;  /* 0x00000004ff047e24 */ /* 0x004fe4000f8e00ff */
[----:B0-----:R-:W-:-:S07]  /*3780*/  IMAD.U32 R5, RZ, RZ, UR5 ;  /* 0x00000005ff057e24 */ /* 0x001fce000f8e00ff */
[----:B------:R-:W-:-:S07]  /*3790*/  LEPC R20, `(.L_x_77) ;  /* 0x000000001014794e */ /* 0x000fce0000000000 */
[----:B-1----:R-:W-:Y:S05]  /*37a0*/  CALL.ABS.NOINC R8 ;  /* 0x0000000008007343 */ /* 0x002fea0003c00000 */
.L_x_77:
[----:B------:R0:W1:Y:S01]  /*37b0*/  LDC.64 R8, c[0x4][R2] ;  /* 0x0100000002087b82 */ /* 0x0000620000000a00 */
[----:B------:R-:W2:Y:S01]  /*37c0*/  LDCU.64 UR4, c[0x4][0xa8] ;  /* 0x01001500ff0477ac */ /* 0x000ea20008000a00 */
[----:B------:R-:W-:Y:S02]  /*37d0*/  CS2R R6, SRZ ;  /* 0x0000000000067805 */ /* 0x000fe4000001ff00 */
[----:B--2---:R-:W-:Y:S01]  /*37e0*/  MOV R4, UR4 ;  /* 0x0000000400047c02 */ /* 0x004fe20008000f00 */
[----:B0-----:R-:W-:-:S07]  /*37f0*/  IMAD.U32 R5, RZ, RZ, UR5 ;  /* 0x00000005ff057e24 */ /* 0x001fce000f8e00ff */
[----:B------:R-:W-:-:S07]  /*3800*/  LEPC R20, `(.L_x_78) ;  /* 0x000000001014794e */ /* 0x000fce0000000000 */
[----:B-1----:R-:W-:Y:S05]  /*3810*/  CALL.ABS.NOINC R8 ;  /* 0x0000000008007343 */ /* 0x002fea0003c00000 */
.L_x_78:
[----:B------:R0:W1:Y:S01]  /*3820*/  LDC.64 R8, c[0x4][R2] ;  /* 0x0100000002087b82 */ /* 0x0000620000000a00 */
[----:B------:R-:W2:Y:S01]  /*3830*/  LDCU.64 UR4, c[0x4][0xb0] ;  /* 0x01001600ff0477ac */ /* 0x000ea20008000a00 */
[----:B------:R-:W-:Y:S01]  /*3840*/  CS2R R6, SRZ ;  /* 0x0000000000067805 */ /* 0x000fe2000001ff00 */
[----:B--2---:R-:W-:Y:S02]  /*3850*/  IMAD.U32 R4, RZ, RZ, UR4 ;  /* 0x00000004ff047e24 */ /* 0x004fe4000f8e00ff */
[----:B0-----:R-:W-:-:S07]  /*3860*/  IMAD.U32 R5, RZ, RZ, UR5 ;  /* 0x00000005ff057e24 */ /* 0x001fce000f8e00ff */
[----:B------:R-:W-:-:S07]  /*3870*/  LEPC R20, `(.L_x_79) ;  /* 0x000000001014794e */ /* 0x000fce0000000000 */
[----:B-1----:R-:W-:Y:S05]  /*3880*/  CALL.ABS.NOINC R8 ;  /* 0x0000000008007343 */ /* 0x002fea0003c00000 */
.L_x_79:
[----:B------:R-:W0:Y:S02]  /*3890*/  LDC.64 R6, c[0x4][0x10] ;  /* 0x01000400ff067b82 */ /* 0x000e240000000a00 */
[----:B0-----:R0:W5:Y:S01]  /*38a0*/  LDG.E.64 R4, desc[UR36][R6.64] ;  /* 0x0000002406047981 */ /* 0x001162000c1e1b00 */
[----:B------:R-:W-:Y:S01]  /*38b0*/  MOV R20, 0x38e0 ;  /* 0x000038e000147802 */ /* 0x000fe20000000f00 */
[----:B------:R-:W-:-:S07]  /*38c0*/  IMAD.MOV.U32 R21, RZ, RZ, 0x0 ;  /* 0x00000000ff157424 */ /* 0x000fce00078e00ff */
[----:B0----5:R-:W-:Y:S05]  /*38d0*/  CALL.REL.NOINC `($_Z3RBTP10par_rbNode$_Z12printInorderP10par_rbNode) ;  /* 0x0000000000c07944 */ /* 0x021fea0003c00000 */
[----:B------:R0:W1:Y:S01]  /*38e0*/  LDC.64 R8, c[0x4][R2] ;  /* 0x0100000002087b82 */ /* 0x0000620000000a00 */
[----:B------:R-:W2:Y:S01]  /*38f0*/  LDCU.64 UR4, c[0x4][0xa8] ;  /* 0x01001500ff0477ac */ /* 0x000ea20008000a00 */
[----:B------:R-:W-:Y:S01]  /*3900*/  CS2R R6, SRZ ;  /* 0x0000000000067805 */ /* 0x000fe2000001ff00 */
[----:B--2---:R-:W-:Y:S02]  /*3910*/  IMAD.U32 R4, RZ, RZ, UR4 ;  /* 0x00000004ff047e24 */ /* 0x004fe4000f8e00ff */
[----:B0-----:R-:W-:-:S07]  /*3920*/  IMAD.U32 R5, RZ, RZ, UR5 ;  /* 0x00000005ff057e24 */ /* 0x001fce000f8e00ff */
[----:B------:R-:W-:-:S07]  /*3930*/  LEPC R20, `(.L_x_80) ;  /* 0x000000001014794e */ /* 0x000fce0000000000 */
[----:B-1----:R-:W-:Y:S05]  /*3940*/  CALL.ABS.NOINC R8 ;  /* 0x0000000008007343 */ /* 0x002fea0003c00000 */
.L_x_80:
[----:B------:R0:W1:Y:S01]  /*3950*/  LDC.64 R8, c[0x4][R2] ;  /* 0x0100000002087b82 */ /* 0x0000620000000a00 */
[----:B------:R-:W2:Y:S01]  /*3960*/  LDCU.64 UR4, c[0x4][0xa8] ;  /* 0x01001500ff0477ac */ /* 0x000ea20008000a00 */
[----:B------:R-:W-:Y:S01]  /*3970*/  CS2R R6, SRZ ;  /* 0x0000000000067805 */ /* 0x000fe2000001ff00 */
[----:B--2---:R-:W-:Y:S02]  /*3980*/  IMAD.U32 R4, RZ, RZ, UR4 ;  /* 0x00000004ff047e24 */ /* 0x004fe4000f8e00ff */
[----:B0-----:R-:W-:-:S07]  /*3990*/  IMAD.U32 R5, RZ, RZ, UR5 ;  /* 0x00000005ff057e24 */ /* 0x001fce000f8e00ff */
[----:B------:R-:W-:-:S07]  /*39a0*/  LEPC R20, `(.L_x_81) ;  /* 0x000000001014794e */ /* 0x000fce0000000000 */
[----:B-1----:R-:W-:Y:S05]  /*39b0*/  CALL.ABS.NOINC R8 ;  /* 0x0000000008007343 */ /* 0x002fea0003c00000 */
.L_x_81:
[----:B------:R0:W1:Y:S01]  /*39c0*/  LDC.64 R8, c[0x4][R2] ;  /* 0x0100000002087b82 */ /* 0x0000620000000a00 */
[----:B------:R-:W2:Y:S01]  /*39d0*/  LDCU.64 UR4, c[0x4][0xb8] ;  /* 0x01001700ff0477ac */ /* 0x000ea20008000a00 */
[----:B------:R-:W-:Y:S01]  /*39e0*/  CS2R R6, SRZ ;  /* 0x0000000000067805 */ /* 0x000fe2000001ff00 */
[----:B--2---:R-:W-:Y:S01]  /*39f0*/  IMAD.U32 R4, RZ, RZ, UR4 ;  /* 0x00000004ff047e24 */ /* 0x004fe2000f8e00ff */
[----:B0-----:R-:W-:-:S07]  /*3a00*/  MOV R5, UR5 ;  /* 0x0000000500057c02 */ /* 0x001fce0008000f00 */
[----:B------:R-:W-:-:S07]  /*3a10*/  LEPC R20, `(.L_x_82) ;  /* 0x000000001014794e */ /* 0x000fce0000000000 */
[----:B-1----:R-:W-:Y:S05]  /*3a20*/  CALL.ABS.NOINC R8 ;  /* 0x0000000008007343 */ /* 0x002fea0003c00000 */
.L_x_82:
[----:B------:R-:W0:Y:S02]  /*3a30*/  LDC.64 R6, c[0x4][0x10] ;  /* 0x01000400ff067b82 */ /* 0x000e240000000a00 */
[----:B0-----:R0:W5:Y:S01]  /*3a40*/  LDG.E.64 R4, desc[UR36][R6.64] ;  /* 0x0000002406047981 */ /* 0x001162000c1e1b00 */
[----:B------:R-:W-:Y:S01]  /*3a50*/  MOV R20, 0x3a80 ;  /* 0x00003a8000147802 */ /* 0x000fe20000000f00 */
[----:B------:R-:W-:-:S07]  /*3a60*/  IMAD.MOV.U32 R21, RZ, RZ, 0x0 ;  /* 0x00000000ff157424 */ /* 0x000fce00078e00ff */
[----:B0----5:R-:W-:Y:S05]  /*3a70*/  CALL.REL.NOINC `($_Z3RBTP10par_rbNode$_Z14printPostorderP10par_rbNode) ;  /* 0x0000000c00087944 */ /* 0x021fea0003c00000 */
[----:B------:R0:W1:Y:S01]  /*3a80*/  LDC.64 R8, c[0x4][R2] ;  /* 0x0100000002087b82 */ /* 0x0000620000000a00 */
[----:B------:R-:W2:Y:S01]  /*3a90*/  LDCU.64 UR4, c[0x4][0xa8] ;  /* 0x01001500ff0477ac */ /* 0x000ea20008000a00 */
[----:B------:R-:W-:Y:S01]  /*3aa0*/  CS2R R6, SRZ ;  /* 0x0000000000067805 */ /* 0x000fe2000001ff00 */
[----:B--2---:R-:W-:Y:S02]  /*3ab0*/  IMAD.U32 R4, RZ, RZ, UR4 ;  /* 0x00000004ff047e24 */ /* 0x004fe4000f8e00ff */
[----:B0-----:R-:W-:-:S07]  /*3ac0*/  IMAD.U32 R5, RZ, RZ, UR5 ;  /* 0x00000005ff057e24 */ /* 0x001fce000f8e00ff */
[----:B------:R-:W-:-:S07]  /*3ad0*/  LEPC R20, `(.L_x_83) ;  /* 0x000000001014794e */ /* 0x000fce0000000000 */
[----:B-1----:R-:W-:Y:S05]  /*3ae0*/  CALL.ABS.NOINC R8 ;  /* 0x0000000008007343 */ /* 0x002fea0003c00000 */
.L_x_83:
[----:B------:R0:W1:Y:S01]  /*3af0*/  LDC.64 R8, c[0x4][R2] ;  /* 0x0100000002087b82 */ /* 0x0000620000000a00 */
[----:B------:R-:W2:Y:S01]  /*3b00*/  LDCU.64 UR4, c[0x4][0xa8] ;  /* 0x01001500ff0477ac */ /* 0x000ea20008000a00 */
[----:B------:R-:W-:Y:S01]  /*3b10*/  CS2R R6, SRZ ;  /* 0x0000000000067805 */ /* 0x000fe2000001ff00 */
[----:B--2---:R-:W-:Y:S02]  /*3b20*/  IMAD.U32 R4, RZ, RZ, UR4 ;  /* 0x00000004ff047e24 */ /* 0x004fe4000f8e00ff */
[----:B0-----:R-:W-:-:S07]  /*3b30*/  IMAD.U32 R5, RZ, RZ, UR5 ;  /* 0x00000005ff057e24 */ /* 0x001fce000f8e00ff */
[----:B------:R-:W-:-:S07]  /*3b40*/  LEPC R20, `(.L_x_84) ;  /* 0x000000001014794e */ /* 0x000fce0000000000 */
[----:B-1----:R-:W-:Y:S05]  /*3b50*/  CALL.ABS.NOINC R8 ;  /* 0x0000000008007343 */ /* 0x002fea0003c00000 */
.L_x_84:
[----:B------:R-:W0:Y:S01]  /*3b60*/  LDC.64 R2, c[0x4][R2] ;  /* 0x0100000002027b82 */ /* 0x000e220000000a00 */
[----:B------:R-:W1:Y:S01]  /*3b70*/  LDCU.64 UR4, c[0x4][0xc0] ;  /* 0x01001800ff0477ac */ /* 0x000e620008000a00 */
[----:B------:R-:W-:Y:S01]  /*3b80*/  CS2R R6, SRZ ;  /* 0x0000000000067805 */ /* 0x000fe2000001ff00 */
[----:B-1----:R-:W-:Y:S02]  /*3b90*/  IMAD.U32 R4, RZ, RZ, UR4 ;  /* 0x00000004ff047e24 */ /* 0x002fe4000f8e00ff */
[----:B------:R-:W-:-:S07]  /*3ba0*/  IMAD.U32 R5, RZ, RZ, UR5 ;  /* 0x00000005ff057e24 */ /* 0x000fce000f8e00ff */
[----:B------:R-:W-:-:S07]  /*3bb0*/  LEPC R20, `(.L_x_85) ;  /* 0x000000001014794e */ /* 0x000fce0000000000 */
[----:B0-----:R-:W-:Y:S05]  /*3bc0*/  CALL.ABS.NOINC R2 ;  /* 0x0000000002007343 */ /* 0x001fea0003c00000 */
.L_x_85:
[----:B------:R-:W-:Y:S05]  /*3bd0*/  EXIT ;  /* 0x000000000000794d */ /* 0x000fea0003800000 */
        .type           $_Z3RBTP10par_rbNode$_Z12printInorderP10par_rbNode,@function
        .size           $_Z3RBTP10par_rbNode$_Z12printInorderP10par_rbNode,($_Z3RBTP10par_rbNode$_Z13printPreorderP10par_rbNode - $_Z3RBTP10par_rbNode$_Z12printInorderP10par_rbNode)
$_Z3RBTP10par_rbNode$_Z12printInorderP10par_rbNode:
[----:B------:R-:W-:-:S05]  /*3be0*/  VIADD R1, R1, 0xffffffc8 ;  /* 0xffffffc801017836 */ /* 0x000fca0000000000 */
[----:B------:R-:W-:Y:S04]  /*3bf0*/  STL [R1+0x30], R25 ;  /* 0x0000301901007387 */ /* 0x000fe80000100800 */
[----:B------:R-:W-:Y:S04]  /*3c00*/  STL [R1+0x2c], R24 ;  /* 0x00002c1801007387 */ /* 0x000fe80000100800 */
[----:B------:R-:W-:Y:S04]  /*3c10*/  STL [R1+0x28], R23 ;  /* 0x0000281701007387 */ /* 0x000fe80000100800 */
[----:B------:R-:W-:Y:S04]  /*3c20*/  STL [R1+0x24], R22 ;  /* 0x0000241601007387 */ /* 0x000fe80000100800 */
[----:B------:R-:W-:Y:S04]  /*3c30*/  STL [R1+0x20], R21 ;  /* 0x0000201501007387 */ /* 0x000fe80000100800 */
[----:B------:R-:W-:Y:S04]  /*3c40*/  STL [R1+0x1c], R20 ;  /* 0x00001c1401007387 */ /* 0x000fe80000100800 */
[----:B------:R-:W-:Y:S04]  /*3c50*/  STL [R1+0xc], R16 ;  /* 0x00000c1001007387 */ /* 0x000fe80000100800 */
[----:B------:R-:W-:Y:S04]  /*3c60*/  STL [R1+0x8], R2 ;  /* 0x0000080201007387 */ /* 0x000fe80000100800 */
[----:B------:R0:W-:Y:S04]  /*3c70*/  STL [R1+0x10], R17 ;  /* 0x0000101101007387 */ /* 0x0001e80000100800 */
[----:B------:R1:W-:Y:S04]  /*3c80*/  STL [R1+0x18], R19 ;  /* 0x0000181301007387 */ /* 0x0003e80000100800 */
[----:B------:R2:W-:Y:S01]  /*3c90*/  STL [R1+0x14], R18 ;  /* 0x0000141201007387 */ /* 0x0005e20000100800 */
[----:B0-----:R-:W0:Y:S05]  /*3ca0*/  BMOV.32.CLEAR R17, B6 ;  /* 0x0000000006117355 */ /* 0x001e2a0000100000 */
[----:B------:R-:W-:Y:S01]  /*3cb0*/  BSSY B6, `(.L_x_86) ;  /* 0x000003b000067945 */ /* 0x000fe20003800000 */
[----:B-1----:R-:W-:Y:S01]  /*3cc0*/  IMAD.MOV.U32 R19, RZ, RZ, R5 ;  /* 0x000000ffff137224 */ /* 0x002fe200078e0005 */
[----:B--2---:R-:W-:Y:S01]  /*3cd0*/  MOV R18, R4 ;  /* 0x0000000400127202 */ /* 0x004fe20000000f00 */
[----:B------:R-:W1:Y:S08]  /*3ce0*/  LDC.64 R22, c[0x0][0x358] ;  /* 0x0000d600ff167b82 */ /* 0x000e700000000a00 */
[----:B------:R-:W2:Y:S01]  /*3cf0*/  LDC.64 R4, c[0x4][0x18] ;  /* 0x01000600ff047b82 */ /* 0x000ea20000000a00 */
[----:B-1----:R-:W-:-:S02]  /*3d00*/  R2UR UR4, R22 ;  /* 0x00000000160472ca */ /* 0x002fc400000e0000 */
[----:B------:R-:W-:-:S13]  /*3d10*/  R2UR UR5, R23 ;  /* 0x00000000170572ca */ /* 0x000fda00000e0000 */
[----:B--2---:R-:W2:Y:S01]  /*3d20*/  LDG.E.64 R4, desc[UR4][R4.64] ;  /* 0x0000000404047981 */ /* 0x004ea2000c1e1b00 */
[----:B------:R-:W1:Y:S01]  /*3d30*/  LDCU UR4, c[0x0][0x2f8] ;  /* 0x00005f00ff0477ac */ /* 0x000e620008000800 */
[----:B------:R-:W3:Y:S01]  /*3d40*/  LDCU UR5, c[0x0][0x2fc] ;  /* 0x00005f80ff0577ac */ /* 0x000ee20008000800 */
[----:B-1----:R-:W-:-:S05]  /*3d50*/  IADD3 R16, P1, PT, R1, UR4, RZ ;  /* 0x0000000401107c10 */ /* 0x002fca000ff3e0ff */
[----:B---3--:R-:W-:Y:S01]  /*3d60*/  IMAD.X R2, RZ, RZ, UR5, P1 ;  /* 0x00000005ff027e24 */ /* 0x008fe200088e06ff */
[----:B--2---:R-:W-:-:S04]  /*3d70*/  ISETP.NE.U32.AND P0, PT, R18, R4, PT ;  /* 0x000000041200720c */ /* 0x004fc80003f05070 */
[----:B------:R-:W-:-:S13]  /*3d80*/  ISETP.NE.AND.EX P0, PT, R19, R5, PT, P0 ;  /* 0x000000051300720c */ /* 0x000fda0003f05300 */
[----:B0-----:R-:W-:Y:S05]  /*3d90*/  @!P0 BRA `(.L_x_87) ;  /* 0x0000000000b08947 */ /* 0x001fea0003800000 */
[----:B------:R-:W-:Y:S02]  /*3da0*/  R2UR UR4, R22 ;  /* 0x00000000160472ca */ /* 0x000fe400000e0000 */
[----:B------:R-:W-:-:S13]  /*3db0*/  R2UR UR5, R23 ;  /* 0x00000000170572ca */ /* 0x000fda00000e0000 */
[----:B------:R0:W5:Y:S01]  /*3dc0*/  LD.E.64 R4, desc[UR4][R18.64+0x10] ;  /* 0x0000100412047980 */ /* 0x000162000c101b00 */
[----:B------:R-:W-:Y:S01]  /*3dd0*/  MOV R20, 0x3e00 ;  /* 0x00003e0000147802 */ /* 0x000fe20000000f00 */
[----:B------:R-:W-:-:S07]  /*3de0*/  IMAD.MOV.U32 R21, RZ, RZ, 0x0 ;  /* 0x00000000ff157424 */ /* 0x000fce00078e00ff */
[----:B0----5:R-:W-:Y:S05]  /*3df0*/  CALL.REL.NOINC `($_Z3RBTP10par_rbNode$_Z12printInorderP10par_rbNode) ;  /* 0xfffffffc00787944 */ /* 0x021fea0003c3ffff */
[----:B------:R-:W-:Y:S02]  /*3e00*/  R2UR UR4, R22 ;  /* 0x00000000160472ca */ /* 0x000fe400000e0000 */
[----:B------:R-:W-:-:S13]  /*3e10*/  R2UR UR5, R23 ;  /* 0x00000000170572ca */ /* 0x000fda00000e0000 */
[----:B------:R-:W2:Y:S01]  /*3e20*/  LD.E R0, desc[UR4][R18.64] ;  /* 0x0000000412007980 */ /* 0x000ea2000c101900 */
[----:B------:R-:W-:Y:S01]  /*3e30*/  MOV R24, 0x0 ;  /* 0x0000000000187802 */ /* 0x000fe20000000f00 */
[----:B------:R-:W0:Y:S01]  /*3e40*/  LDCU.64 UR4, c[0x4][0x80] ;  /* 0x01001000ff0477ac */ /* 0x000e220008000a00 */
[----:B------:R-:W-:Y:S02]  /*3e50*/  IMAD.MOV.U32 R6, RZ, RZ, R16 ;  /* 0x000000ffff067224 */ /* 0x000fe400078e0010 */
[----:B------:R1:W3:Y:S01]  /*3e60*/  LDC.64 R8, c[0x4][R24] ;  /* 0x0100000018087b82 */ /* 0x0002e20000000a00 */
[----:B------:R-:W-:Y:S02]  /*3e70*/  IMAD.MOV.U32 R7, RZ, RZ, R2 ;  /* 0x000000ffff077224 */ /* 0x000fe400078e0002 */
[----:B0-----:R-:W-:Y:S02]  /*3e80*/  IMAD.U32 R4, RZ, RZ, UR4 ;  /* 0x00000004ff047e24 */ /* 0x001fe4000f8e00ff */
[----:B------:R-:W-:Y:S01]  /*3e90*/  IMAD.U32 R5, RZ, RZ, UR5 ;  /* 0x00000005ff057e24 */ /* 0x000fe2000f8e00ff */
[----:B--23--:R1:W-:Y:S06]  /*3ea0*/  STL [R1], R0 ;  /* 0x0000000001007387 */ /* 0x00c3ec0000100800 */
[----:B------:R-:W-:-:S07]  /*3eb0*/  LEPC R20, `(.L_x_88) ;  /* 0x000000001014794e */ /* 0x000fce0000000000 */
[----:B-1----:R-:W-:Y:S05]  /*3ec0*/  CALL.ABS.NOINC R8 ;  /* 0x0000000008007343 */ /* 0x002fea0003c00000 */
.L_x_88:
[----:B------:R-:W-:Y:S02]  /*3ed0*/  R2UR UR4, R22 ;  /* 0x00000000160472ca */ /* 0x000fe400000e0000 */
[----:B------:R-:W-:-:S13]  /*3ee0*/  R2UR UR5, R23 ;  /* 0x00000000170572ca */ /* 0x000fda00000e0000 */
[----:B------:R-:W2:Y:S01]  /*3ef0*/  LD.E R0, desc[UR4][R18.64+0x4] ;  /* 0x0000040412007980 */ /* 0x000ea2000c101900 */
[----:B------:R0:W1:Y:S01]  /*3f00*/  LDC.64 R8, c[0x4][R24] ;  /* 0x0100000018087b82 */ /* 0x0000620000000a00 */
[----:B------:R-:W3:Y:S01]  /*3f10*/  LDCU.64 UR4, c[0x4][0x88] ;  /* 0x01001100ff0477ac */ /* 0x000ee20008000a00 */
[----:B------:R-:W-:Y:S01]  /*3f20*/  IMAD.MOV.U32 R6, RZ, RZ, R16 ;  /* 0x000000ffff067224 */ /* 0x000fe200078e0010 */
[----:B------:R-:W-:Y:S01]  /*3f30*/  MOV R7, R2 ;  /* 0x0000000200077202 */ /* 0x000fe20000000f00 */
[----:B---3--:R-:W-:Y:S02]  /*3f40*/  IMAD.U32 R4, RZ, RZ, UR4 ;  /* 0x00000004ff047e24 */ /* 0x008fe4000f8e00ff */
[----:B------:R-:W-:Y:S01]  /*3f50*/  IMAD.U32 R5, RZ, RZ, UR5 ;  /* 0x00000005ff057e24 */ /* 0x000fe2000f8e00ff */
[----:B-12---:R0:W-:Y:S06]  /*3f60*/  STL [R1], R0 ;  /* 0x0000000001007387 */ /* 0x0061ec0000100800 */
[----:B------:R-:W-:-:S07]  /*3f70*/  LEPC R20, `(.L_x_89) ;  /* 0x000000001014794e */ /* 0x000fce0000000000 */
[----:B0-----:R-:W-:Y:S05]  /*3f80*/  CALL.ABS.NOINC R8 ;  /* 0x0000000008007343 */ /* 0x001fea0003c00000 */
.L_x_89:
[----:B------:R-:W0:Y:S01]  /*3f90*/  LDC.64 R24, c[0x4][R24] ;  /* 0x0100000018187b82 */ /* 0x000e220000000a00 */
[----:B------:R-:W1:Y:S01]  /*3fa0*/  LDCU.64 UR4, c[0x4][0x90] ;  /* 0x01001200ff0477ac */ /* 0x000e620008000a00 */
[----:B------:R-:W-:Y:S01]  /*3fb0*/  CS2R R6, SRZ ;  /* 0x0000000000067805 */ /* 0x000fe2000001ff00 */
[----:B-1----:R-:W-:Y:S02]  /*3fc0*/  IMAD.U32 R4, RZ, RZ, UR4 ;  /* 0x00000004ff047e24 */ /* 0x002fe4000f8e00ff */
[----:B------:R-:W-:-:S07]  /*3fd0*/  IMAD.U32 R5, RZ, RZ, UR5 ;  /* 0x00000005ff057e24 */ /* 0x000fce000f8e00ff */
[----:B------:R-:W-:-:S07]  /*3fe0*/  LEPC R20, `(.L_x_90) ;  /* 0x000000001014794e */ /* 0x000fce0000000000 */
[----:B0-----:R-:W-:Y:S05]  /*3ff0*/  CALL.ABS.NOINC R24 ;  /* 0x0000000018007343 */ /* 0x001fea0003c00000 */
.L_x_90:
[----:B------:R-:W-:Y:S02]  /*4000*/  R2UR UR4, R22 ;  /* 0x00000000160472ca */ /* 0x000fe400000e0000 */
[----:B------:R-:W-:-:S13]  /*4010*/  R2UR UR5, R23 ;  /* 0x00000000170572ca */ /* 0x000fda00000e0000 */
[----:B------:R0:W5:Y:S01]  /*4020*/  LD.E.64 R4, desc[UR4][R18.64+0x18] ;  /* 0x0000180412047980 */ /* 0x000162000c101b00 */
[----:B------:R-:W-:Y:S01]  /*4030*/  MOV R20, 0x4060 ;  /* 0x0000406000147802 */ /* 0x000fe20000000f00 */
[----:B------:R-:W-:-:S07]  /*4040*/  IMAD.MOV.U32 R21, RZ, RZ, 0x0 ;  /* 0x00000000ff157424 */ /* 0x000fce00078e00ff */
[----:B0----5:R-:W-:Y:S05]  /*4050*/  CALL.REL.NOINC `($_Z3RBTP10par_rbNode$_Z12printInorderP10par_rbNode) ;  /* 0xfffffff800e07944 */ /* 0x021fea0003c3ffff */
.L_x_87:
[----:B------:R-:W-:Y:S05]  /*4060*/  BSYNC B6 ;  /* 0x0000000000067941 */ /* 0x000fea0003800000 */
.L_x_86:
[----:B------:R-:W2:Y:S01]  /*4070*/  LDL R20, [R1+0x1c] ;  /* 0x00001c0001147983 */ /* 0x000ea20000100800 */
[----:B------:R0:W-:Y:S05]  /*4080*/  BMOV.32 B6, R17 ;  /* 0x0000001106007356 */ /* 0x0001ea0000000000 */
[----:B------:R-:W2:Y:S04]  /*4090*/  LDL R21, [R1+0x20] ;  /* 0x0000200001157983 */ /* 0x000ea80000100800 */
[----:B------:R-:W2:Y:S04]  /*40a0*/  LDL R2, [R1+0x8] ;  /* 0x0000080001027983 */ /* 0x000ea80000100800 */
[----:B------:R-:W2:Y:S04]  /*40b0*/  LDL R16, [R1+0xc] ;  /* 0x00000c0001107983 */ /* 0x000ea80000100800 */
[----:B0-----:R-:W2:Y:S04]  /*40c0*/  LDL R17, [R1+0x10] ;  /* 0x0000100001117983 */ /* 0x001ea80000100800 */
[----:B------:R-:W2:Y:S04]  /*40d0*/  LDL R18, [R1+0x14] ;  /* 0x0000140001127983 */ /* 0x000ea80000100800 */
[----:B------:R-:W2:Y:S04]  /*40e0*/  LDL R19, [R1+0x18] ;  /* 0x0000180001137983 */ /* 0x000ea80000100800 */
[----:B------:R-:W2:Y:S04]  /*40f0*/  LDL R22, [R1+0x24] ;  /* 0x0000240001167983 */ /* 0x000ea80000100800 */
[----:B------:R-:W2:Y:S04]  /*4100*/  LDL R23, [R1+0x28] ;  /* 0x0000280001177983 */ /* 0x000ea80000100800 */
[----:B------:R-:W2:Y:S04]  /*4110*/  LDL R24, [R1+0x2c] ;  /* 0x00002c0001187983 */ /* 0x000ea80000100800 */
[----:B------:R0:W2:Y:S02]  /*4120*/  LDL R25, [R1+0x30] ;  /* 0x0000300001197983 */ /* 0x0000a40000100800 */
[----:B0-----:R-:W-:Y:S01]  /*4130*/  VIADD R1, R1, 0x38 ;  /* 0x0000003801017836 */ /* 0x001fe20000000000 */
[----:B--2---:R-:W-:Y:S06]  /*4140*/  RET.REL.NODEC R20 `(_Z3RBTP10par_rbNode) ;  /* 0xffffffbc14ac7950 */ /* 0x004fec0003c3ffff */
        .type           $_Z3RBTP10par_rbNode$_Z13printPreorderP10par_rbNode,@function
        .size           $_Z3RBTP10par_rbNode$_Z13printPreorderP10par_rbNode,($_Z3RBTP10par_rbNode$_Z14printPostorderP10par_rbNode - $_Z3RBTP10par_rbNode$_Z13printPreorderP10par_rbNode)
$_Z3RBTP10par_rbNode$_Z13printPreorderP10par_rbNode:
        /* <DEDUP_REMOVED lines=13> */
[----:B-1----:R-:W-:-:S02]  /*4220*/  IMAD.MOV.U32 R17, RZ, RZ, R5 ;  /* 0x000000ffff117224 */ /* 0x002fc400078e0005 */
[----:B--2---:R-:W-:Y:S01]  /*4230*/  IMAD.MOV.U32 R16, RZ, RZ, R4 ;  /* 0x000000ffff107224 */ /* 0x004fe200078e0004 */
        /* <DEDUP_REMOVED lines=20> */
[----:B0-----:R-:W-:Y:S01]  /*4380*/  IMAD.U32 R4, RZ, RZ, UR4 ;  /* 0x00000004ff047e24 */ /* 0x001fe2000f8e00ff */
[----:B------:R-:W-:Y:S01]  /*4390*/  MOV R5, UR5 ;  /* 0x0000000500057c02 */ /* 0x000fe20008000f00 */
[----:B--23--:R1:W-:Y:S06]  /*43a0*/  STL [R1], R0 ;  /* 0x0000000001007387 */ /* 0x00c3ec0000100800 */
[----:B------:R-:W-:-:S07]  /*43b0*/  LEPC R20, `(.L_x_93) ;  /* 0x000000001014794e */ /* 0x000fce0000000000 */
[----:B-1----:R-:W-:Y:S05]  /*43c0*/  CALL.ABS.NOINC R8 ;  /* 0x0000000008007343 */ /* 0x002fea0003c00000 */
.L_x_93:
[----:B------:R-:W-:Y:S02]  /*43d0*/  R2UR UR4, R18 ;  /* 0x00000000120472ca */ /* 0x000fe400000e0000 */
[----:B------:R-:W-:-:S13]  /*43e0*/  R2UR UR5, R19 ;  /* 0x00000000130572ca */ /* 0x000fda00000e0000 */
[----:B------:R-:W2:Y:S01]  /*43f0*/  LD.E R0, desc[UR4][R16.64+0x4] ;  /* 0x0000040410007980 */ /* 0x000ea2000c101900 */
[----:B------:R0:W1:Y:S01]  /*4400*/  LDC.64 R8, c[0x4][R22] ;  /* 0x0100000016087b82 */ /* 0x0000620000000a00 */
[----:B------:R-:W3:Y:S01]  /*4410*/  LDCU.64 UR4, c[0x4][0x88] ;  /* 0x01001100ff0477ac */ /* 0x000ee20008000a00 */
[----:B------:R-:W-:Y:S02]  /*4420*/  IMAD.MOV.U32 R6, RZ, RZ, R23 ;  /* 0x000000ffff067224 */ /* 0x000fe400078e0017 */
[----:B------:R-:W-:Y:S02]  /*4430*/  IMAD.MOV.U32 R7, RZ, RZ, R24 ;  /* 0x000000ffff077224 */ /* 0x000fe400078e0018 */
[----:B---3--:R-:W-:Y:S02]  /*4440*/  IMAD.U32 R4, RZ, RZ, UR4 ;  /* 0x00000004ff047e24 */ /* 0x008fe4000f8e00ff */
[----:B------:R-:W-:Y:S01]  /*4450*/  IMAD.U32 R5, RZ, RZ, UR5 ;  /* 0x00000005ff057e24 */ /* 0x000fe2000f8e00ff */
[----:B-12---:R0:W-:Y:S06]  /*4460*/  STL [R1], R0 ;  /* 0x0000000001007387 */ /* 0x0061ec0000100800 */
[----:B------:R-:W-:-:S07]  /*4470*/  LEPC R20, `(.L_x_94) ;  /* 0x000000001014794e */ /* 0x000fce0000000000 */
[----:B0-----:R-:W-:Y:S05]  /*4480*/  CALL.ABS.NOINC R8 ;  /* 0x0000000008007343 */ /* 0x001fea0003c00000 */
.L_x_94:
[----:B------:R-:W0:Y:S01]  /*4490*/  LDC.64 R22, c[0x4][R22] ;  /* 0x0100000016167b82 */ /* 0x000e220000000a00 */
[----:B------:R-:W1:Y:S01]  /*44a0*/  LDCU.64 UR4, c[0x4][0x90] ;  /* 0x01001200ff0477ac */ /* 0x000e620008000a00 */
[----:B------:R-:W-:Y:S01]  /*44b0*/  CS2R R6, SRZ ;  /* 0x0000000000067805 */ /* 0x000fe2000001ff00 */
[----:B-1----:R-:W-:Y:S02]  /*44c0*/  IMAD.U32 R4, RZ, RZ, UR4 ;  /* 0x00000004ff047e24 */ /* 0x002fe4000f8e00ff */
[----:B------:R-:W-:-:S07]  /*44d0*/  IMAD.U32 R5, RZ, RZ, UR5 ;  /* 0x00000005ff057e24 */ /* 0x000fce000f8e00ff */
[----:B------:R-:W-:-:S07]  /*44e0*/  LEPC R20, `(.L_x_95) ;  /* 0x000000001014794e */ /* 0x000fce0000000000 */
[----:B0-----:R-:W-:Y:S05]  /*44f0*/  CALL.ABS.NOINC R22 ;  /* 0x0000000016007343 */ /* 0x001fea0003c00000 */
.L_x_95:
[----:B------:R-:W-:Y:S02]  /*4500*/  R2UR UR4, R18 ;  /* 0x00000000120472ca */ /* 0x000fe400000e0000 */
[----:B------:R-:W-:-:S13]  /*4510*/  R2UR UR5, R19 ;  /* 0x00000000130572ca */ /* 0x000fda00000e0000 */
[----:B------:R0:W5:Y:S01]  /*4520*/  LD.E.64 R4, desc[UR4][R16.64+0x10] ;  /* 0x0000100410047980 */ /* 0x000162000c101b00 */
[----:B------:R-:W-:Y:S01]  /*4530*/  MOV R20, 0x4560 ;  /* 0x0000456000147802 */ /* 0x000fe20000000f00 */
[----:B------:R-:W-:-:S07]  /*4540*/  IMAD.MOV.U32 R21, RZ, RZ, 0x0 ;  /* 0x00000000ff157424 */ /* 0x000fce00078e00ff */
[----:B0----5:R-:W-:Y:S05]  /*4550*/  CALL.REL.NOINC `($_Z3RBTP10par_rbNode$_Z13printPreorderP10par_rbNode) ;  /* 0xfffffff800fc7944 */ /* 0x021fea0003c3ffff */
[----:B------:R-:W-:Y:S02]  /*4560*/  R2UR UR4, R18 ;  /* 0x00000000120472ca */ /* 0x000fe400000e0000 */
[----:B------:R-:W-:-:S13]  /*4570*/  R2UR UR5, R19 ;  /* 0x00000000130572ca */ /* 0x000fda00000e0000 */
[----:B------:R0:W5:Y:S01]  /*4580*/  LD.E.64 R4, desc[UR4][R16.64+0x18] ;  /* 0x0000180410047980 */ /* 0x000162000c101b00 */
[----:B------:R-:W-:Y:S01]  /*4590*/  HFMA2 R21, -RZ, RZ, 0, 0 ;  /* 0x00000000ff157431 */ /* 0x000fe200000001ff */
[----:B------:R-:W-:-:S07]  /*45a0*/  MOV R20, 0x45c0 ;  /* 0x000045c000147802 */ /* 0x000fce0000000f00 */
[----:B0----5:R-:W-:Y:S05]  /*45b0*/  CALL.REL.NOINC `($_Z3RBTP10par_rbNode$_Z13printPreorderP10par_rbNode) ;  /* 0xfffffff800e47944 */ /* 0x021fea0003c3ffff */
.L_x_92:
[----:B------:R-:W-:Y:S05]  /*45c0*/  BSYNC B6 ;  /* 0x0000000000067941 */ /* 0x000fea0003800000 */
.L_x_91:
[----:B------:R-:W2:Y:S01]  /*45d0*/  LDL R20, [R1+0x1c] ;  /* 0x00001c0001147983 */ /* 0x000ea20000100800 */
[----:B------:R0:W-:Y:S05]  /*45e0*/  BMOV.32 B6, R2 ;  /* 0x0000000206007356 */ /* 0x0001ea0000000000 */
[----:B------:R-:W2:Y:S04]  /*45f0*/  LDL R21, [R1+0x20] ;  /* 0x0000200001157983 */ /* 0x000ea80000100800 */
[----:B0-----:R-:W2:Y:S04]  /*4600*/  LDL R2, [R1+0x8] ;  /* 0x0000080001027983 */ /* 0x001ea80000100800 */
[----:B------:R-:W2:Y:S04]  /*4610*/  LDL R16, [R1+0xc] ;  /* 0x00000c0001107983 */ /* 0x000ea80000100800 */
        /* <DEDUP_REMOVED lines=8> */
        .type           $_Z3RBTP10par_rbNode$_Z14printPostorderP10par_rbNode,@function
        .size           $_Z3RBTP10par_rbNode$_Z14printPostorderP10par_rbNode,(.L_x_107 - $_Z3RBTP10par_rbNode$_Z14printPostorderP10par_rbNode)
$_Z3RBTP10par_rbNode$_Z14printPostorderP10par_rbNode:
        /* <DEDUP_REMOVED lines=33> */
[----:B0----5:R-:W-:Y:S05]  /*48b0*/  CALL.REL.NOINC `($_Z3RBTP10par_rbNode$_Z14printPostorderP10par_rbNode) ;  /* 0xfffffffc00787944 */ /* 0x021fea0003c3ffff */
        /* <DEDUP_REMOVED lines=8> */
[----:B------:R-:W2:Y:S01]  /*4940*/  LD.E R0, desc[UR4][R18.64] ;  /* 0x0000000412007980 */ /* 0x000ea2000c101900 */
[----:B------:R-:W-:Y:S01]  /*4950*/  MOV R24, 0x0 ;  /* 0x0000000000187802 */ /* 0x000fe20000000f00 */
[----:B------:R-:W0:Y:S01]  /*4960*/  LDCU.64 UR4, c[0x4][0x80] ;  /* 0x01001000ff0477ac */ /* 0x000e220008000a00 */
[----:B------:R-:W-:Y:S01]  /*4970*/  MOV R6, R16 ;  /* 0x0000001000067202 */ /* 0x000fe20000000f00 */
[----:B------:R-:W-:Y:S01]  /*4980*/  IMAD.MOV.U32 R7, RZ, RZ, R2 ;  /* 0x000000ffff077224 */ /* 0x000fe200078e0002 */
[----:B------:R1:W3:Y:S01]  /*4990*/  LDC.64 R8, c[0x4][R24] ;  /* 0x0100000018087b82 */ /* 0x0002e20000000a00 */
[----:B0-----:R-:W-:Y:S02]  /*49a0*/  IMAD.U32 R4, RZ, RZ, UR4 ;  /* 0x00000004ff047e24 */ /* 0x001fe4000f8e00ff */
[----:B------:R-:W-:Y:S01]  /*49b0*/  IMAD.U32 R5, RZ, RZ, UR5 ;  /* 0x00000005ff057e24 */ /* 0x000fe2000f8e00ff */
[----:B--23--:R1:W-:Y:S06]  /*49c0*/  STL [R1], R0 ;  /* 0x0000000001007387 */ /* 0x00c3ec0000100800 */
[----:B------:R-:W-:-:S07]  /*49d0*/  LEPC R20, `(.L_x_98) ;  /* 0x000000001014794e */ /* 0x000fce0000000000 */
[----:B-1----:R-:W-:Y:S05]  /*49e0*/  CALL.ABS.NOINC R8 ;  /* 0x0000000008007343 */ /* 0x002fea0003c00000 */
.L_x_98:
        /* <DEDUP_REMOVED lines=12> */
.L_x_99:
[----:B------:R-:W0:Y:S01]  /*4ab0*/  LDC.64 R24, c[0x4][R24] ;  /* 0x0100000018187b82 */ /* 0x000e220000000a00 */
[----:B------:R-:W1:Y:S01]  /*4ac0*/  LDCU.64 UR4, c[0x4][0x90] ;  /* 0x01001200ff0477ac */ /* 0x000e620008000a00 */
[----:B------:R-:W-:Y:S01]  /*4ad0*/  CS2R R6, SRZ ;  /* 0x0000000000067805 */ /* 0x000fe2000001ff00 */
[----:B-1----:R-:W-:Y:S02]  /*4ae0*/  IMAD.U32 R4, RZ, RZ, UR4 ;  /* 0x00000004ff047e24 */ /* 0x002fe4000f8e00ff */
[----:B------:R-:W-:-:S07]  /*4af0*/  IMAD.U32 R5, RZ, RZ, UR5 ;  /* 0x00000005ff057e24 */ /* 0x000fce000f8e00ff */
[----:B------:R-:W-:-:S07]  /*4b00*/  LEPC R20, `(.L_x_97) ;  /* 0x000000001014794e */ /* 0x000fce0000000000 */
[----:B0-----:R-:W-:Y:S05]  /*4b10*/  CALL.ABS.NOINC R24 ;  /* 0x0000000018007343 */ /* 0x001fea0003c00000 */
.L_x_97:
[----:B------:R-:W-:Y:S05]  /*4b20*/  BSYNC B6 ;  /* 0x0000000000067941 */ /* 0x000fea0003800000 */
.L_x_96:
        /* <DEDUP_REMOVED lines=14> */
.L_x_100:
[----:B------:R-:W-:-:S00]  /*4c10*/  BRA `(.L_x_100) ;  /* 0xfffffffc00fc7947 */ /* 0x000fc0000383ffff */
[----:B------:R-:W-:-:S00]  /*4c20*/  NOP ;  /* 0x0000000000007918 */ /* 0x000fc00000000000 */
        /* <DEDUP_REMOVED lines=13> */
.L_x_107:


//--------------------- .nv.global.init           --------------------------
	.section	.nv.global.init,"aw",@progbits
	.align	4
.nv.global.init:
	.type		tmpIndex,@object
	.size		tmpIndex,($str$9 - tmpIndex)
tmpIndex:
        /*0000*/ 	.byte	0x02, 0x00, 0x00, 0x00
	.type		$str$9,@object
	.size		$str$9,($str$5 - $str$9)
$str$9:
        /*0004*/ 	.byte	0x0a, 0x00
	.type		$str$5,@object
	.size		$str$5,($str$6 - $str$5)
$str$5:
        /*0006*/ 	.byte	0x25, 0x64, 0x00
	.type		$str$6,@object
	.size		$str$6,($str$3 - $str$6)
$str$6:
        /*0009*/ 	.byte	0x20, 0x20, 0x00
	.type		$str$3,@object
	.size		$str$3,($str$4 - $str$3)
$str$3:
        /*000c*/ 	.byte	0x25, 0x64, 0x0a, 0x00
	.type		$str$4,@object
	.size		$str$4,($str$12 - $str$4)
$str$4:
        /*0010*/ 	.byte	0x25, 0x64, 0x2d, 0x00
	.type		$str$12,@object
	.size		$str$12,($str$10 - $str$12)
$str$12:
        /*0014*/ 	.byte	0x44, 0x6f, 0x6e, 0x65, 0x0a, 0x00
	.type		$str$10,@object
	.size		$str$10,($str$8 - $str$10)
$str$10:
        /*001a*/ 	.byte	0x49, 0x6e, 0x4f, 0x72, 0x64, 0x65, 0x72, 0x3a, 0x20, 0x00
	.type		$str$8,@object
	.size		$str$8,($str$11 - $str$8)
$str$8:
        /*0024*/ 	.byte	0x50, 0x72, 0x65, 0x4f, 0x72, 0x64, 0x65, 0x72, 0x3a, 0x20, 0x00
	.type		$str$11,@object
	.size		$str$11,($str$1 - $str$11)
$str$11:
        /*002f*/ 	.byte	0x50, 0x6f, 0x73, 0x74, 0x4f, 0x72, 0x64, 0x65, 0x72, 0x3a, 0x20, 0x00
	.type		$str$1,@object
	.size		$str$1,($str - $str$1)
$str$1:
        /*003b*/ 	.byte	0x43, 0x72, 0x65, 0x61, 0x74, 0x65, 0x64, 0x20, 0x25, 0x64, 0x0a, 0x00
	.type		$str,@object
	.size		$str,($str$2 - $str)
$str:
        /*0047*/ 	.byte	0x4e, 0x49, 0x4c, 0x20, 0x63, 0x72, 0x65, 0x61, 0x74, 0x65, 0x64, 0x0a, 0x00
	.type		$str$2,@object
	.size		$str$2,($str$7 - $str$2)
$str$2:
        /*0054*/ 	.byte	0x54, 0x72, 0x65, 0x65, 0x20, 0x43, 0x72, 0x65, 0x61, 0x74, 0x65, 0x64, 0x20, 0x0a, 0x00
	.type		$str$7,@object
	.size		$str$7,(.L_18 - $str$7)
$str$7:
        /*0063*/ 	.byte	0x53, 0x74, 0x61, 0x72, 0x74, 0x69, 0x6e, 0x67, 0x20, 0x74, 0x68, 0x65, 0x20, 0x54, 0x72, 0x65
        /*0073*/ 	.byte	0x65, 0x0a, 0x00
.L_18:


//--------------------- .nv.shared.reserved.0     --------------------------
	.section	.nv.shared.reserved.0,"aw",@nobits
	.weak		__nv_reservedSMEM_offset_0_alias
	.size		__nv_reservedSMEM_offset_0_alias, 0, 64
	.other		__nv_reservedSMEM_offset_0_alias,@"STO_CUDA_RESERVED_SHARED STV_DEFAULT"
__nv_reservedSMEM_offset_0_alias:
	.zero		0
	.zero		64


//--------------------- .nv.global                --------------------------
	.section	.nv.global,"aw",@nobits
	.align	8
.nv.global:
	.type		nodes,@object
	.size		nodes,(rtSibling - nodes)
nodes:
	.zero		8
	.type		rtSibling,@object
	.size		rtSibling,(NIL - rtSibling)
rtSibling:
	.zero		8
	.type		NIL,@object
	.size		NIL,(root - NIL)
NIL:
	.zero		8
	.type		root,@object
	.size		root,(rtParent - root)
root:
	.zero		8
	.type		rtParent,@object
	.size		rtParent,(tmp - rtParent)
rtParent:
	.zero		8
	.type		tmp,@object
	.size		tmp,(threadsFinished - tmp)
tmp:
	.zero		160
	.type		threadsFinished,@object
	.size		threadsFinished,(passCreate - threadsFinished)
threadsFinished:
	.zero		4
	.type		passCreate,@object
	.size		passCreate,(nodeIndex - passCreate)
passCreate:
	.zero		4
	.type		nodeIndex,@object
	.size		nodeIndex,(createFlag - nodeIndex)
nodeIndex:
	.zero		4
	.type		createFlag,@object
	.size		createFlag,(.L_8 - createFlag)
createFlag:
	.zero		4
.L_8:


//--------------------- .nv.constant0._Z3RBTP10par_rbNode --------------------------
	.section	.nv.constant0._Z3RBTP10par_rbNode,"a",@progbits
	.sectionflags	@""
	.align	4
.nv.constant0._Z3RBTP10par_rbNode:
	.zero		904


//--------------------- SYMBOLS --------------------------

	.type		.nv.reservedSmem.offset0,@object
	.size		.nv.reservedSmem.offset0,0x4
	.type		vprintf,@function
